//
// Generated by NVIDIA NVVM Compiler
//
// Compiler Build ID: CL-36424714
// Cuda compilation tools, release 13.0, V13.0.88
// Based on NVVM 20.0.0
//

.version 9.0
.target sm_100
.address_size 64

	// .globl	_Z7SET_RNGlP17curandStateXORWOW
.global .align 4 .b8 precalc_xorwow_matrix[102400];
.global .align 4 .b8 precalc_xorwow_offset_matrix[102400];
.global .align 4 .b8 mrg32k3aM1[2304];
.global .align 4 .b8 mrg32k3aM2[2304];
.global .align 4 .b8 mrg32k3aM1SubSeq[2016];
.global .align 4 .b8 mrg32k3aM2SubSeq[2016];
.global .align 4 .b8 mrg32k3aM1Seq[2304];
.global .align 4 .b8 mrg32k3aM2Seq[2304];
.const .align 8 .b8 __cr_lgamma_table[72];

.visible .entry _Z7SET_RNGlP17curandStateXORWOW(
	.param .u64 _Z7SET_RNGlP17curandStateXORWOW_param_0,
	.param .u64 .ptr .align 1 _Z7SET_RNGlP17curandStateXORWOW_param_1
)
{
	.reg .pred 	%p<24>;
	.reg .b32 	%r<413>;
	.reg .b64 	%rd<19>;

	ld.param.u64 	%rd8, [_Z7SET_RNGlP17curandStateXORWOW_param_0];
	ld.param.u64 	%rd9, [_Z7SET_RNGlP17curandStateXORWOW_param_1];
	cvta.to.global.u64 	%rd10, %rd9;
	mov.u32 	%r182, %tid.x;
	mov.u32 	%r183, %ctaid.x;
	mov.u32 	%r184, %ntid.x;
	mad.lo.s32 	%r185, %r183, %r184, %r182;
	cvt.s64.s32 	%rd18, %r185;
	mul.wide.s32 	%rd11, %r185, 48;
	add.s64 	%rd2, %rd10, %rd11;
	cvt.u32.u64 	%r186, %rd8;
	xor.b32  	%r187, %r186, -1429050551;
	mul.lo.s32 	%r188, %r187, 1099087573;
	{ .reg .b32 tmp; mov.b64 {tmp, %r189}, %rd8; }
	xor.b32  	%r190, %r189, -136515619;
	mul.lo.s32 	%r191, %r190, -1703105765;
	add.s32 	%r192, %r188, %r191;
	add.s32 	%r193, %r192, 6615241;
	add.s32 	%r194, %r188, 123456789;
	st.global.v2.u32 	[%rd2], {%r193, %r194};
	xor.b32  	%r195, %r188, 362436069;
	add.s32 	%r196, %r191, 521288629;
	st.global.v2.u32 	[%rd2+8], {%r195, %r196};
	xor.b32  	%r197, %r191, 88675123;
	add.s32 	%r198, %r188, 5783321;
	st.global.v2.u32 	[%rd2+16], {%r197, %r198};
	setp.eq.s32 	%p1, %r185, 0;
	@%p1 bra 	$L__BB0_42;
	mov.b32 	%r319, 0;
$L__BB0_2:
	and.b64  	%rd4, %rd18, 3;
	setp.eq.s64 	%p2, %rd4, 0;
	@%p2 bra 	$L__BB0_41;
	mul.wide.u32 	%rd12, %r319, 3200;
	mov.u64 	%rd13, precalc_xorwow_matrix;
	add.s64 	%rd5, %rd13, %rd12;
	cvt.u32.u64 	%r2, %rd4;
	mov.b32 	%r320, 0;
$L__BB0_4:
	mov.b32 	%r333, 0;
	mov.u32 	%r334, %r333;
	mov.u32 	%r335, %r333;
	mov.u32 	%r336, %r333;
	mov.u32 	%r337, %r333;
	mov.u32 	%r326, %r333;
$L__BB0_5:
	mul.wide.u32 	%rd14, %r326, 4;
	add.s64 	%rd15, %rd2, %rd14;
	ld.global.u32 	%r10, [%rd15+4];
	shl.b32 	%r11, %r326, 5;
	mov.b32 	%r332, 0;
$L__BB0_6:
	.pragma "nounroll";
	shr.u32 	%r203, %r10, %r332;
	and.b32  	%r204, %r203, 1;
	setp.eq.b32 	%p3, %r204, 1;
	not.pred 	%p4, %p3;
	add.s32 	%r205, %r11, %r332;
	mul.lo.s32 	%r206, %r205, 5;
	mul.wide.u32 	%rd16, %r206, 4;
	add.s64 	%rd6, %rd5, %rd16;
	@%p4 bra 	$L__BB0_8;
	ld.global.u32 	%r207, [%rd6];
	xor.b32  	%r337, %r337, %r207;
	ld.global.u32 	%r208, [%rd6+4];
	xor.b32  	%r336, %r336, %r208;
	ld.global.u32 	%r209, [%rd6+8];
	xor.b32  	%r335, %r335, %r209;
	ld.global.u32 	%r210, [%rd6+12];
	xor.b32  	%r334, %r334, %r210;
	ld.global.u32 	%r211, [%rd6+16];
	xor.b32  	%r333, %r333, %r211;
$L__BB0_8:
	and.b32  	%r213, %r203, 2;
	setp.eq.s32 	%p5, %r213, 0;
	@%p5 bra 	$L__BB0_10;
	ld.global.u32 	%r214, [%rd6+20];
	xor.b32  	%r337, %r337, %r214;
	ld.global.u32 	%r215, [%rd6+24];
	xor.b32  	%r336, %r336, %r215;
	ld.global.u32 	%r216, [%rd6+28];
	xor.b32  	%r335, %r335, %r216;
	ld.global.u32 	%r217, [%rd6+32];
	xor.b32  	%r334, %r334, %r217;
	ld.global.u32 	%r218, [%rd6+36];
	xor.b32  	%r333, %r333, %r218;
$L__BB0_10:
	and.b32  	%r220, %r203, 4;
	setp.eq.s32 	%p6, %r220, 0;
	@%p6 bra 	$L__BB0_12;
	ld.global.u32 	%r221, [%rd6+40];
	xor.b32  	%r337, %r337, %r221;
	ld.global.u32 	%r222, [%rd6+44];
	xor.b32  	%r336, %r336, %r222;
	ld.global.u32 	%r223, [%rd6+48];
	xor.b32  	%r335, %r335, %r223;
	ld.global.u32 	%r224, [%rd6+52];
	xor.b32  	%r334, %r334, %r224;
	ld.global.u32 	%r225, [%rd6+56];
	xor.b32  	%r333, %r333, %r225;
$L__BB0_12:
	and.b32  	%r227, %r203, 8;
	setp.eq.s32 	%p7, %r227, 0;
	@%p7 bra 	$L__BB0_14;
	ld.global.u32 	%r228, [%rd6+60];
	xor.b32  	%r337, %r337, %r228;
	ld.global.u32 	%r229, [%rd6+64];
	xor.b32  	%r336, %r336, %r229;
	ld.global.u32 	%r230, [%rd6+68];
	xor.b32  	%r335, %r335, %r230;
	ld.global.u32 	%r231, [%rd6+72];
	xor.b32  	%r334, %r334, %r231;
	ld.global.u32 	%r232, [%rd6+76];
	xor.b32  	%r333, %r333, %r232;
$L__BB0_14:
	and.b32  	%r234, %r203, 16;
	setp.eq.s32 	%p8, %r234, 0;
	@%p8 bra 	$L__BB0_16;
	ld.global.u32 	%r235, [%rd6+80];
	xor.b32  	%r337, %r337, %r235;
	ld.global.u32 	%r236, [%rd6+84];
	xor.b32  	%r336, %r336, %r236;
	ld.global.u32 	%r237, [%rd6+88];
	xor.b32  	%r335, %r335, %r237;
	ld.global.u32 	%r238, [%rd6+92];
	xor.b32  	%r334, %r334, %r238;
	ld.global.u32 	%r239, [%rd6+96];
	xor.b32  	%r333, %r333, %r239;
$L__BB0_16:
	and.b32  	%r241, %r203, 32;
	setp.eq.s32 	%p9, %r241, 0;
	@%p9 bra 	$L__BB0_18;
	ld.global.u32 	%r242, [%rd6+100];
	xor.b32  	%r337, %r337, %r242;
	ld.global.u32 	%r243, [%rd6+104];
	xor.b32  	%r336, %r336, %r243;
	ld.global.u32 	%r244, [%rd6+108];
	xor.b32  	%r335, %r335, %r244;
	ld.global.u32 	%r245, [%rd6+112];
	xor.b32  	%r334, %r334, %r245;
	ld.global.u32 	%r246, [%rd6+116];
	xor.b32  	%r333, %r333, %r246;
$L__BB0_18:
	and.b32  	%r248, %r203, 64;
	setp.eq.s32 	%p10, %r248, 0;
	@%p10 bra 	$L__BB0_20;
	ld.global.u32 	%r249, [%rd6+120];
	xor.b32  	%r337, %r337, %r249;
	ld.global.u32 	%r250, [%rd6+124];
	xor.b32  	%r336, %r336, %r250;
	ld.global.u32 	%r251, [%rd6+128];
	xor.b32  	%r335, %r335, %r251;
	ld.global.u32 	%r252, [%rd6+132];
	xor.b32  	%r334, %r334, %r252;
	ld.global.u32 	%r253, [%rd6+136];
	xor.b32  	%r333, %r333, %r253;
$L__BB0_20:
	and.b32  	%r255, %r203, 128;
	setp.eq.s32 	%p11, %r255, 0;
	@%p11 bra 	$L__BB0_22;
	ld.global.u32 	%r256, [%rd6+140];
	xor.b32  	%r337, %r337, %r256;
	ld.global.u32 	%r257, [%rd6+144];
	xor.b32  	%r336, %r336, %r257;
	ld.global.u32 	%r258, [%rd6+148];
	xor.b32  	%r335, %r335, %r258;
	ld.global.u32 	%r259, [%rd6+152];
	xor.b32  	%r334, %r334, %r259;
	ld.global.u32 	%r260, [%rd6+156];
	xor.b32  	%r333, %r333, %r260;
$L__BB0_22:
	and.b32  	%r262, %r203, 256;
	setp.eq.s32 	%p12, %r262, 0;
	@%p12 bra 	$L__BB0_24;
	ld.global.u32 	%r263, [%rd6+160];
	xor.b32  	%r337, %r337, %r263;
	ld.global.u32 	%r264, [%rd6+164];
	xor.b32  	%r336, %r336, %r264;
	ld.global.u32 	%r265, [%rd6+168];
	xor.b32  	%r335, %r335, %r265;
	ld.global.u32 	%r266, [%rd6+172];
	xor.b32  	%r334, %r334, %r266;
	ld.global.u32 	%r267, [%rd6+176];
	xor.b32  	%r333, %r333, %r267;
$L__BB0_24:
	and.b32  	%r269, %r203, 512;
	setp.eq.s32 	%p13, %r269, 0;
	@%p13 bra 	$L__BB0_26;
	ld.global.u32 	%r270, [%rd6+180];
	xor.b32  	%r337, %r337, %r270;
	ld.global.u32 	%r271, [%rd6+184];
	xor.b32  	%r336, %r336, %r271;
	ld.global.u32 	%r272, [%rd6+188];
	xor.b32  	%r335, %r335, %r272;
	ld.global.u32 	%r273, [%rd6+192];
	xor.b32  	%r334, %r334, %r273;
	ld.global.u32 	%r274, [%rd6+196];
	xor.b32  	%r333, %r333, %r274;
$L__BB0_26:
	and.b32  	%r276, %r203, 1024;
	setp.eq.s32 	%p14, %r276, 0;
	@%p14 bra 	$L__BB0_28;
	ld.global.u32 	%r277, [%rd6+200];
	xor.b32  	%r337, %r337, %r277;
	ld.global.u32 	%r278, [%rd6+204];
	xor.b32  	%r336, %r336, %r278;
	ld.global.u32 	%r279, [%rd6+208];
	xor.b32  	%r335, %r335, %r279;
	ld.global.u32 	%r280, [%rd6+212];
	xor.b32  	%r334, %r334, %r280;
	ld.global.u32 	%r281, [%rd6+216];
	xor.b32  	%r333, %r333, %r281;
$L__BB0_28:
	and.b32  	%r283, %r203, 2048;
	setp.eq.s32 	%p15, %r283, 0;
	@%p15 bra 	$L__BB0_30;
	ld.global.u32 	%r284, [%rd6+220];
	xor.b32  	%r337, %r337, %r284;
	ld.global.u32 	%r285, [%rd6+224];
	xor.b32  	%r336, %r336, %r285;
	ld.global.u32 	%r286, [%rd6+228];
	xor.b32  	%r335, %r335, %r286;
	ld.global.u32 	%r287, [%rd6+232];
	xor.b32  	%r334, %r334, %r287;
	ld.global.u32 	%r288, [%rd6+236];
	xor.b32  	%r333, %r333, %r288;
$L__BB0_30:
	and.b32  	%r290, %r203, 4096;
	setp.eq.s32 	%p16, %r290, 0;
	@%p16 bra 	$L__BB0_32;
	ld.global.u32 	%r291, [%rd6+240];
	xor.b32  	%r337, %r337, %r291;
	ld.global.u32 	%r292, [%rd6+244];
	xor.b32  	%r336, %r336, %r292;
	ld.global.u32 	%r293, [%rd6+248];
	xor.b32  	%r335, %r335, %r293;
	ld.global.u32 	%r294, [%rd6+252];
	xor.b32  	%r334, %r334, %r294;
	ld.global.u32 	%r295, [%rd6+256];
	xor.b32  	%r333, %r333, %r295;
$L__BB0_32:
	and.b32  	%r297, %r203, 8192;
	setp.eq.s32 	%p17, %r297, 0;
	@%p17 bra 	$L__BB0_34;
	ld.global.u32 	%r298, [%rd6+260];
	xor.b32  	%r337, %r337, %r298;
	ld.global.u32 	%r299, [%rd6+264];
	xor.b32  	%r336, %r336, %r299;
	ld.global.u32 	%r300, [%rd6+268];
	xor.b32  	%r335, %r335, %r300;
	ld.global.u32 	%r301, [%rd6+272];
	xor.b32  	%r334, %r334, %r301;
	ld.global.u32 	%r302, [%rd6+276];
	xor.b32  	%r333, %r333, %r302;
$L__BB0_34:
	and.b32  	%r304, %r203, 16384;
	setp.eq.s32 	%p18, %r304, 0;
	@%p18 bra 	$L__BB0_36;
	ld.global.u32 	%r305, [%rd6+280];
	xor.b32  	%r337, %r337, %r305;
	ld.global.u32 	%r306, [%rd6+284];
	xor.b32  	%r336, %r336, %r306;
	ld.global.u32 	%r307, [%rd6+288];
	xor.b32  	%r335, %r335, %r307;
	ld.global.u32 	%r308, [%rd6+292];
	xor.b32  	%r334, %r334, %r308;
	ld.global.u32 	%r309, [%rd6+296];
	xor.b32  	%r333, %r333, %r309;
$L__BB0_36:
	and.b32  	%r311, %r203, 32768;
	setp.eq.s32 	%p19, %r311, 0;
	@%p19 bra 	$L__BB0_38;
	ld.global.u32 	%r312, [%rd6+300];
	xor.b32  	%r337, %r337, %r312;
	ld.global.u32 	%r313, [%rd6+304];
	xor.b32  	%r336, %r336, %r313;
	ld.global.u32 	%r314, [%rd6+308];
	xor.b32  	%r335, %r335, %r314;
	ld.global.u32 	%r315, [%rd6+312];
	xor.b32  	%r334, %r334, %r315;
	ld.global.u32 	%r316, [%rd6+316];
	xor.b32  	%r333, %r333, %r316;
$L__BB0_38:
	add.s32 	%r332, %r332, 16;
	setp.ne.s32 	%p20, %r332, 32;
	@%p20 bra 	$L__BB0_6;
	mad.lo.s32 	%r317, %r326, -31, %r11;
	add.s32 	%r326, %r317, 1;
	setp.ne.s32 	%p21, %r326, 5;
	@%p21 bra 	$L__BB0_5;
	st.global.u32 	[%rd2+4], %r337;
	st.global.u32 	[%rd2+8], %r336;
	st.global.u32 	[%rd2+12], %r335;
	st.global.u32 	[%rd2+16], %r334;
	st.global.u32 	[%rd2+20], %r333;
	add.s32 	%r320, %r320, 1;
	setp.lt.u32 	%p22, %r320, %r2;
	@%p22 bra 	$L__BB0_4;
$L__BB0_41:
	shr.u64 	%rd7, %rd18, 2;
	add.s32 	%r319, %r319, 1;
	setp.gt.u64 	%p23, %rd18, 3;
	mov.u64 	%rd18, %rd7;
	@%p23 bra 	$L__BB0_2;
$L__BB0_42:
	mov.b32 	%r318, 0;
	st.global.v2.u32 	[%rd2+24], {%r318, %r318};
	st.global.u32 	[%rd2+32], %r318;
	mov.b64 	%rd17, 0;
	st.global.u64 	[%rd2+40], %rd17;
	ret;

}
	// .globl	_Z16FILLING_WITH_RNGiP7double2P17curandStateXORWOW
.visible .entry _Z16FILLING_WITH_RNGiP7double2P17curandStateXORWOW(
	.param .u32 _Z16FILLING_WITH_RNGiP7double2P17curandStateXORWOW_param_0,
	.param .u64 .ptr .align 1 _Z16FILLING_WITH_RNGiP7double2P17curandStateXORWOW_param_1,
	.param .u64 .ptr .align 1 _Z16FILLING_WITH_RNGiP7double2P17curandStateXORWOW_param_2
)
{
	.reg .pred 	%p<7>;
	.reg .b32 	%r<192>;
	.reg .b32 	%f<22>;
	.reg .b64 	%rd<17>;
	.reg .b64 	%fd<22>;

	ld.param.u32 	%r61, [_Z16FILLING_WITH_RNGiP7double2P17curandStateXORWOW_param_0];
	ld.param.u64 	%rd3, [_Z16FILLING_WITH_RNGiP7double2P17curandStateXORWOW_param_1];
	ld.param.u64 	%rd4, [_Z16FILLING_WITH_RNGiP7double2P17curandStateXORWOW_param_2];
	cvta.to.global.u64 	%rd1, %rd3;
	cvta.to.global.u64 	%rd2, %rd4;
	mov.u32 	%r62, %tid.x;
	mov.u32 	%r63, %ctaid.x;
	mov.u32 	%r64, %ntid.x;
	mad.lo.s32 	%r1, %r63, %r64, %r62;
	mov.u32 	%r65, %nctaid.x;
	mul.lo.s32 	%r2, %r64, %r65;
	mul.wide.s32 	%rd5, %r1, 48;
	add.s64 	%rd6, %rd2, %rd5;
	ld.global.v2.u32 	{%r191, %r190}, [%rd6];
	ld.global.v2.u32 	{%r189, %r188}, [%rd6+8];
	ld.global.v2.u32 	{%r187, %r186}, [%rd6+16];
	ld.global.v2.u32 	{%r9, %r10}, [%rd6+24];
	ld.global.f32 	%f1, [%rd6+32];
	ld.global.f64 	%fd1, [%rd6+40];
	setp.ge.s32 	%p1, %r1, %r61;
	@%p1 bra 	$L__BB1_8;
	add.s32 	%r67, %r1, %r2;
	max.s32 	%r68, %r61, %r67;
	setp.lt.s32 	%p2, %r67, %r61;
	selp.u32 	%r69, 1, 0, %p2;
	add.s32 	%r70, %r67, %r69;
	sub.s32 	%r71, %r68, %r70;
	div.u32 	%r72, %r71, %r2;
	add.s32 	%r11, %r72, %r69;
	and.b32  	%r73, %r11, 3;
	setp.eq.s32 	%p3, %r73, 3;
	mov.u32 	%r166, %r1;
	@%p3 bra 	$L__BB1_5;
	add.s32 	%r159, %r191, 362437;
	add.s32 	%r74, %r11, 1;
	and.b32  	%r75, %r74, 3;
	neg.s32 	%r158, %r75;
	mov.u32 	%r166, %r1;
$L__BB1_3:
	.pragma "nounroll";
	mov.u32 	%r19, %r188;
	mov.u32 	%r188, %r186;
	mov.u32 	%r20, %r187;
	mul.wide.s32 	%rd7, %r166, 16;
	add.s64 	%rd8, %rd1, %rd7;
	shr.u32 	%r76, %r190, 2;
	xor.b32  	%r77, %r76, %r190;
	shl.b32 	%r78, %r188, 4;
	shl.b32 	%r79, %r77, 1;
	xor.b32  	%r80, %r78, %r79;
	xor.b32  	%r81, %r80, %r188;
	xor.b32  	%r187, %r81, %r77;
	add.s32 	%r82, %r159, %r187;
	cvt.rn.f32.u32 	%f2, %r82;
	fma.rn.f32 	%f3, %f2, 0f2F800000, 0f2F000000;
	cvt.f64.f32 	%fd2, %f3;
	mul.f64 	%fd3, %fd2, 0d4059000000000000;
	shr.u32 	%r83, %r189, 2;
	xor.b32  	%r84, %r83, %r189;
	shl.b32 	%r85, %r187, 4;
	shl.b32 	%r86, %r84, 1;
	xor.b32  	%r87, %r86, %r85;
	xor.b32  	%r88, %r87, %r84;
	xor.b32  	%r186, %r88, %r187;
	add.s32 	%r89, %r159, %r186;
	add.s32 	%r90, %r89, 362437;
	cvt.rn.f32.u32 	%f4, %r90;
	fma.rn.f32 	%f5, %f4, 0f2F800000, 0f2F000000;
	cvt.f64.f32 	%fd4, %f5;
	mul.f64 	%fd5, %fd4, 0d4059000000000000;
	st.global.v2.f64 	[%rd8], {%fd3, %fd5};
	add.s32 	%r166, %r166, %r2;
	add.s32 	%r159, %r159, 724874;
	add.s32 	%r158, %r158, 1;
	setp.ne.s32 	%p4, %r158, 0;
	mov.u32 	%r189, %r20;
	mov.u32 	%r190, %r19;
	@%p4 bra 	$L__BB1_3;
	add.s32 	%r191, %r159, -362437;
	mov.u32 	%r190, %r19;
	mov.u32 	%r189, %r20;
$L__BB1_5:
	setp.lt.u32 	%p5, %r11, 3;
	@%p5 bra 	$L__BB1_8;
	mul.wide.s32 	%rd11, %r2, 16;
$L__BB1_7:
	shr.u32 	%r91, %r190, 2;
	xor.b32  	%r92, %r91, %r190;
	shl.b32 	%r93, %r186, 4;
	shl.b32 	%r94, %r92, 1;
	xor.b32  	%r95, %r93, %r94;
	xor.b32  	%r96, %r95, %r186;
	xor.b32  	%r97, %r96, %r92;
	add.s32 	%r98, %r191, %r97;
	add.s32 	%r99, %r98, 362437;
	cvt.rn.f32.u32 	%f6, %r99;
	fma.rn.f32 	%f7, %f6, 0f2F800000, 0f2F000000;
	cvt.f64.f32 	%fd6, %f7;
	mul.f64 	%fd7, %fd6, 0d4059000000000000;
	mul.wide.s32 	%rd9, %r166, 16;
	add.s64 	%rd10, %rd1, %rd9;
	shr.u32 	%r100, %r189, 2;
	xor.b32  	%r101, %r100, %r189;
	shl.b32 	%r102, %r97, 4;
	shl.b32 	%r103, %r101, 1;
	xor.b32  	%r104, %r103, %r102;
	xor.b32  	%r105, %r104, %r101;
	xor.b32  	%r106, %r105, %r97;
	add.s32 	%r107, %r191, %r106;
	add.s32 	%r108, %r107, 724874;
	cvt.rn.f32.u32 	%f8, %r108;
	fma.rn.f32 	%f9, %f8, 0f2F800000, 0f2F000000;
	cvt.f64.f32 	%fd8, %f9;
	mul.f64 	%fd9, %fd8, 0d4059000000000000;
	st.global.v2.f64 	[%rd10], {%fd7, %fd9};
	shr.u32 	%r109, %r188, 2;
	xor.b32  	%r110, %r109, %r188;
	shl.b32 	%r111, %r106, 4;
	shl.b32 	%r112, %r110, 1;
	xor.b32  	%r113, %r111, %r112;
	xor.b32  	%r114, %r113, %r106;
	xor.b32  	%r115, %r114, %r110;
	add.s32 	%r116, %r191, %r115;
	add.s32 	%r117, %r116, 1087311;
	cvt.rn.f32.u32 	%f10, %r117;
	fma.rn.f32 	%f11, %f10, 0f2F800000, 0f2F000000;
	cvt.f64.f32 	%fd10, %f11;
	mul.f64 	%fd11, %fd10, 0d4059000000000000;
	add.s64 	%rd12, %rd10, %rd11;
	shr.u32 	%r118, %r187, 2;
	xor.b32  	%r119, %r118, %r187;
	shl.b32 	%r120, %r115, 4;
	shl.b32 	%r121, %r119, 1;
	xor.b32  	%r122, %r121, %r120;
	xor.b32  	%r123, %r122, %r119;
	xor.b32  	%r190, %r123, %r115;
	add.s32 	%r124, %r191, %r190;
	add.s32 	%r125, %r124, 1449748;
	cvt.rn.f32.u32 	%f12, %r125;
	fma.rn.f32 	%f13, %f12, 0f2F800000, 0f2F000000;
	cvt.f64.f32 	%fd12, %f13;
	mul.f64 	%fd13, %fd12, 0d4059000000000000;
	st.global.v2.f64 	[%rd12], {%fd11, %fd13};
	shr.u32 	%r126, %r186, 2;
	xor.b32  	%r127, %r126, %r186;
	shl.b32 	%r128, %r190, 4;
	shl.b32 	%r129, %r127, 1;
	xor.b32  	%r130, %r128, %r129;
	xor.b32  	%r131, %r130, %r190;
	xor.b32  	%r189, %r131, %r127;
	add.s32 	%r132, %r191, %r189;
	add.s32 	%r133, %r132, 1812185;
	cvt.rn.f32.u32 	%f14, %r133;
	fma.rn.f32 	%f15, %f14, 0f2F800000, 0f2F000000;
	cvt.f64.f32 	%fd14, %f15;
	mul.f64 	%fd15, %fd14, 0d4059000000000000;
	add.s64 	%rd13, %rd12, %rd11;
	shr.u32 	%r134, %r97, 2;
	xor.b32  	%r135, %r134, %r97;
	shl.b32 	%r136, %r189, 4;
	shl.b32 	%r137, %r135, 1;
	xor.b32  	%r138, %r137, %r136;
	xor.b32  	%r139, %r138, %r135;
	xor.b32  	%r188, %r139, %r189;
	add.s32 	%r140, %r191, %r188;
	add.s32 	%r141, %r140, 2174622;
	cvt.rn.f32.u32 	%f16, %r141;
	fma.rn.f32 	%f17, %f16, 0f2F800000, 0f2F000000;
	cvt.f64.f32 	%fd16, %f17;
	mul.f64 	%fd17, %fd16, 0d4059000000000000;
	st.global.v2.f64 	[%rd13], {%fd15, %fd17};
	shr.u32 	%r142, %r106, 2;
	xor.b32  	%r143, %r142, %r106;
	shl.b32 	%r144, %r188, 4;
	shl.b32 	%r145, %r143, 1;
	xor.b32  	%r146, %r144, %r145;
	xor.b32  	%r147, %r146, %r188;
	xor.b32  	%r187, %r147, %r143;
	add.s32 	%r148, %r191, %r187;
	add.s32 	%r149, %r148, 2537059;
	cvt.rn.f32.u32 	%f18, %r149;
	fma.rn.f32 	%f19, %f18, 0f2F800000, 0f2F000000;
	cvt.f64.f32 	%fd18, %f19;
	mul.f64 	%fd19, %fd18, 0d4059000000000000;
	add.s64 	%rd14, %rd13, %rd11;
	shr.u32 	%r150, %r115, 2;
	xor.b32  	%r151, %r150, %r115;
	shl.b32 	%r152, %r187, 4;
	shl.b32 	%r153, %r151, 1;
	xor.b32  	%r154, %r153, %r152;
	xor.b32  	%r155, %r154, %r151;
	xor.b32  	%r186, %r155, %r187;
	add.s32 	%r191, %r191, 2899496;
	add.s32 	%r156, %r186, %r191;
	cvt.rn.f32.u32 	%f20, %r156;
	fma.rn.f32 	%f21, %f20, 0f2F800000, 0f2F000000;
	cvt.f64.f32 	%fd20, %f21;
	mul.f64 	%fd21, %fd20, 0d4059000000000000;
	st.global.v2.f64 	[%rd14], {%fd19, %fd21};
	shl.b32 	%r157, %r2, 2;
	add.s32 	%r166, %r157, %r166;
	setp.lt.s32 	%p6, %r166, %r61;
	@%p6 bra 	$L__BB1_7;
$L__BB1_8:
	mul.wide.u32 	%rd15, %r1, 48;
	add.s64 	%rd16, %rd2, %rd15;
	st.global.v2.u32 	[%rd16], {%r191, %r190};
	st.global.v2.u32 	[%rd16+8], {%r189, %r188};
	st.global.v2.u32 	[%rd16+16], {%r187, %r186};
	st.global.v2.u32 	[%rd16+24], {%r9, %r10};
	st.global.f32 	[%rd16+32], %f1;
	st.global.f64 	[%rd16+40], %fd1;
	ret;

}


// ===== COMPILED SASS (sm_100) =====

	.target	sm_100

	.elftype	@"ET_EXEC"


//--------------------- .note.nv.tkinfo           --------------------------
	.section	.note.nv.tkinfo,"",@"SHT_NOTE"
	.sectionflags	@"SHF_NOTE_NV_TKINFO"
	.tkinfo
        /*0018*/ 	.word	0x00000002
        /*0030*/ 	.string	""
        /*0030*/ 	.string	"ptxas"
        /*0030*/ 	.string	"Cuda compilation tools, release 13.0, V13.0.88"
        /*0030*/ 	.string	"Build cuda_13.0.r13.0/compiler.36424714_0"
        /*0030*/ 	.string	"-arch sm_100 -m 64 "



//--------------------- .note.nv.cuinfo           --------------------------
	.section	.note.nv.cuinfo,"",@"SHT_NOTE"
	.sectionflags	@"SHF_NOTE_NV_CUINFO"
        /*0018*/ 	.short	0x0002
        /*001a*/ 	.short	0x0064
        /*001c*/ 	.short	0x0082
	.zero		2


//--------------------- .nv.info                  --------------------------
	.section	.nv.info,"",@"SHT_CUDA_INFO"
	.align	4


	//----- nvinfo : EIATTR_REGCOUNT
	.align		4
        /*0000*/ 	.byte	0x04, 0x2f
        /*0002*/ 	.short	(.L_10 - .L_9)
	.align		4
.L_9:
        /*0004*/ 	.word	index@(_Z7SET_RNGlP17curandStateXORWOW)
        /*0008*/ 	.word	0x0000001f


	//----- nvinfo : EIATTR_FRAME_SIZE
	.align		4
.L_10:
        /*000c*/ 	.byte	0x04, 0x11
        /*000e*/ 	.short	(.L_12 - .L_11)
	.align		4
.L_11:
        /*0010*/ 	.word	index@(_Z7SET_RNGlP17curandStateXORWOW)
        /*0014*/ 	.word	0x00000000


	//----- nvinfo : EIATTR_REGCOUNT
	.align		4
.L_12:
        /*0018*/ 	.byte	0x04, 0x2f
        /*001a*/ 	.short	(.L_14 - .L_13)
	.align		4
.L_13:
        /*001c*/ 	.word	index@(_Z16FILLING_WITH_RNGiP7double2P17curandStateXORWOW)
        /*0020*/ 	.word	0x00000020


	//----- nvinfo : EIATTR_FRAME_SIZE
	.align		4
.L_14:
        /*0024*/ 	.byte	0x04, 0x11
        /*0026*/ 	.short	(.L_16 - .L_15)
	.align		4
.L_15:
        /*0028*/ 	.word	index@(_Z16FILLING_WITH_RNGiP7double2P17curandStateXORWOW)
        /*002c*/ 	.word	0x00000000


	//----- nvinfo : EIATTR_MIN_STACK_SIZE
	.align		4
.L_16:
        /*0030*/ 	.byte	0x04, 0x12
        /*0032*/ 	.short	(.L_18 - .L_17)
	.align		4
.L_17:
        /*0034*/ 	.word	index@(_Z16FILLING_WITH_RNGiP7double2P17curandStateXORWOW)
        /*0038*/ 	.word	0x00000000


	//----- nvinfo : EIATTR_MIN_STACK_SIZE
	.align		4
.L_18:
        /*003c*/ 	.byte	0x04, 0x12
        /*003e*/ 	.short	(.L_20 - .L_19)
	.align		4
.L_19:
        /*0040*/ 	.word	index@(_Z7SET_RNGlP17curandStateXORWOW)
        /*0044*/ 	.word	0x00000000
.L_20:


//--------------------- .nv.compat                --------------------------
	.section	.nv.compat,"",@"SHT_CUDA_COMPAT_INFO"
	.align	4
        /*0000*/ 	.byte	0x02, 0x09, 0x00, 0x00, 0x02, 0x02, 0x01, 0x00, 0x02, 0x05, 0x05, 0x00, 0x03, 0x07, 0x01, 0x01
        /*0010*/ 	.byte	0x02, 0x03, 0x00, 0x00, 0x02, 0x06, 0x01, 0x00, 0x04, 0x0b, 0x08, 0x00, 0x01, 0x00, 0x00, 0x00
        /*0020*/ 	.byte	0x00, 0x00, 0x00, 0x00


//--------------------- .nv.info._Z16FILLING_WITH_RNGiP7double2P17curandStateXORWOW --------------------------
	.section	.nv.info._Z16FILLING_WITH_RNGiP7double2P17curandStateXORWOW,"",@"SHT_CUDA_INFO"
	.sectionflags	@""
	.align	4


	//----- nvinfo : EIATTR_CUDA_API_VERSION
	.align		4
        /*0000*/ 	.byte	0x04, 0x37
        /*0002*/ 	.short	(.L_22 - .L_21)
.L_21:
        /*0004*/ 	.word	0x00000082


	//----- nvinfo : EIATTR_KPARAM_INFO
	.align		4
.L_22:
        /*0008*/ 	.byte	0x04, 0x17
        /*000a*/ 	.short	(.L_24 - .L_23)
.L_23:
        /*000c*/ 	.word	0x00000000
        /*0010*/ 	.short	0x0002
        /*0012*/ 	.short	0x0010
        /*0014*/ 	.byte	0x00, 0xf5, 0x21, 0x00


	//----- nvinfo : EIATTR_KPARAM_INFO
	.align		4
.L_24:
        /*0018*/ 	.byte	0x04, 0x17
        /*001a*/ 	.short	(.L_26 - .L_25)
.L_25:
        /*001c*/ 	.word	0x00000000
        /*0020*/ 	.short	0x0001
        /*0022*/ 	.short	0x0008
        /*0024*/ 	.byte	0x00, 0xf5, 0x21, 0x00


	//----- nvinfo : EIATTR_KPARAM_INFO
	.align		4
.L_26:
        /*0028*/ 	.byte	0x04, 0x17
        /*002a*/ 	.short	(.L_28 - .L_27)
.L_27:
        /*002c*/ 	.word	0x00000000
        /*0030*/ 	.short	0x0000
        /*0032*/ 	.short	0x0000
        /*0034*/ 	.byte	0x00, 0xf0, 0x11, 0x00


	//----- nvinfo : EIATTR_SPARSE_MMA_MASK
	.align		4
.L_28:
        /*0038*/ 	.byte	0x03, 0x50
        /*003a*/ 	.short	0x0000


	//----- nvinfo : EIATTR_MAXREG_COUNT
	.align		4
        /*003c*/ 	.byte	0x03, 0x1b
        /*003e*/ 	.short	0x00ff


	//----- nvinfo : EIATTR_MERCURY_ISA_VERSION
	.align		4
        /*0040*/ 	.byte	0x03, 0x5f
        /*0042*/ 	.short	0x0101


	//----- nvinfo : EIATTR_VRC_CTA_INIT_COUNT
	.align		4
        /*0044*/ 	.byte	0x02, 0x4a
	.zero		1
	.zero		1


	//----- nvinfo : EIATTR_EXIT_INSTR_OFFSETS
	.align		4
        /*0048*/ 	.byte	0x04, 0x1c
        /*004a*/ 	.short	(.L_30 - .L_29)


	//   ....[0]....
.L_29:
        /*004c*/ 	.word	0x00000cf0


	//----- nvinfo : EIATTR_CRS_STACK_SIZE
	.align		4
.L_30:
        /*0050*/ 	.byte	0x04, 0x1e
        /*0052*/ 	.short	(.L_32 - .L_31)
.L_31:
        /*0054*/ 	.word	0x00000000


	//----- nvinfo : EIATTR_CBANK_PARAM_SIZE
	.align		4
.L_32:
        /*0058*/ 	.byte	0x03, 0x19
        /*005a*/ 	.short	0x0018


	//----- nvinfo : EIATTR_PARAM_CBANK
	.align		4
        /*005c*/ 	.byte	0x04, 0x0a
        /*005e*/ 	.short	(.L_34 - .L_33)
	.align		4
.L_33:
        /*0060*/ 	.word	index@(.nv.constant0._Z16FILLING_WITH_RNGiP7double2P17curandStateXORWOW)
        /*0064*/ 	.short	0x0380
        /*0066*/ 	.short	0x0018


	//----- nvinfo : EIATTR_SW_WAR
	.align		4
.L_34:
        /*0068*/ 	.byte	0x04, 0x36
        /*006a*/ 	.short	(.L_36 - .L_35)
.L_35:
        /*006c*/ 	.word	0x00000008
.L_36:


//--------------------- .nv.info._Z7SET_RNGlP17curandStateXORWOW --------------------------
	.section	.nv.info._Z7SET_RNGlP17curandStateXORWOW,"",@"SHT_CUDA_INFO"
	.sectionflags	@""
	.align	4


	//----- nvinfo : EIATTR_CUDA_API_VERSION
	.align		4
        /*0000*/ 	.byte	0x04, 0x37
        /*0002*/ 	.short	(.L_38 - .L_37)
.L_37:
        /*0004*/ 	.word	0x00000082


	//----- nvinfo : EIATTR_KPARAM_INFO
	.align		4
.L_38:
        /*0008*/ 	.byte	0x04, 0x17
        /*000a*/ 	.short	(.L_40 - .L_39)
.L_39:
        /*000c*/ 	.word	0x00000000
        /*0010*/ 	.short	0x0001
        /*0012*/ 	.short	0x0008
        /*0014*/ 	.byte	0x00, 0xf5, 0x21, 0x00


	//----- nvinfo : EIATTR_KPARAM_INFO
	.align		4
.L_40:
        /*0018*/ 	.byte	0x04, 0x17
        /*001a*/ 	.short	(.L_42 - .L_41)
.L_41:
        /*001c*/ 	.word	0x00000000
        /*0020*/ 	.short	0x0000
        /*0022*/ 	.short	0x0000
        /*0024*/ 	.byte	0x00, 0xf0, 0x21, 0x00


	//----- nvinfo : EIATTR_SPARSE_MMA_MASK
	.align		4
.L_42:
        /*0028*/ 	.byte	0x03, 0x50
        /*002a*/ 	.short	0x0000


	//----- nvinfo : EIATTR_MAXREG_COUNT
	.align		4
        /*002c*/ 	.byte	0x03, 0x1b
        /*002e*/ 	.short	0x00ff


	//----- nvinfo : EIATTR_MERCURY_ISA_VERSION
	.align		4
        /*0030*/ 	.byte	0x03, 0x5f
        /*0032*/ 	.short	0x0101


	//----- nvinfo : EIATTR_VRC_CTA_INIT_COUNT
	.align		4
        /*0034*/ 	.byte	0x02, 0x4a
	.zero		1
	.zero		1


	//----- nvinfo : EIATTR_EXIT_INSTR_OFFSETS
	.align		4
        /*0038*/ 	.byte	0x04, 0x1c
        /*003a*/ 	.short	(.L_44 - .L_43)


	//   ....[0]....
.L_43:
        /*003c*/ 	.word	0x00000ed0


	//----- nvinfo : EIATTR_CRS_STACK_SIZE
	.align		4
.L_44:
        /*0040*/ 	.byte	0x04, 0x1e
        /*0042*/ 	.short	(.L_46 - .L_45)
.L_45:
        /*0044*/ 	.word	0x00000000


	//----- nvinfo : EIATTR_CBANK_PARAM_SIZE
	.align		4
.L_46:
        /*0048*/ 	.byte	0x03, 0x19
        /*004a*/ 	.short	0x0010


	//----- nvinfo : EIATTR_PARAM_CBANK
	.align		4
        /*004c*/ 	.byte	0x04, 0x0a
        /*004e*/ 	.short	(.L_48 - .L_47)
	.align		4
.L_47:
        /*0050*/ 	.word	index@(.nv.constant0._Z7SET_RNGlP17curandStateXORWOW)
        /*0054*/ 	.short	0x0380
        /*0056*/ 	.short	0x0010


	//----- nvinfo : EIATTR_SW_WAR
	.align		4
.L_48:
        /*0058*/ 	.byte	0x04, 0x36
        /*005a*/ 	.short	(.L_50 - .L_49)
.L_49:
        /*005c*/ 	.word	0x00000008
.L_50:


//--------------------- .nv.callgraph             --------------------------
	.section	.nv.callgraph,"",@"SHT_CUDA_CALLGRAPH"
	.align	4
	.sectionentsize	8
	.align		4
        /*0000*/ 	.word	0x00000000
	.align		4
        /*0004*/ 	.word	0xffffffff
	.align		4
        /*0008*/ 	.word	0x00000000
	.align		4
        /*000c*/ 	.word	0xfffffffe
	.align		4
        /*0010*/ 	.word	0x00000000
	.align		4
        /*0014*/ 	.word	0xfffffffd
	.align		4
        /*0018*/ 	.word	0x00000000
	.align		4
        /*001c*/ 	.word	0xfffffffc


//--------------------- .nv.constant4             --------------------------
	.section	.nv.constant4,"a",@progbits
	.align	8
	.align		8
.nv.constant4:
        /*0000*/ 	.dword	precalc_xorwow_matrix
	.align		8
        /*0008*/ 	.dword	precalc_xorwow_offset_matrix
	.align		8
        /*0010*/ 	.dword	mrg32k3aM1
	.align		8
        /*0018*/ 	.dword	mrg32k3aM2
	.align		8
        /*0020*/ 	.dword	mrg32k3aM1SubSeq
	.align		8
        /*0028*/ 	.dword	mrg32k3aM2SubSeq
	.align		8
        /*0030*/ 	.dword	mrg32k3aM1Seq
	.align		8
        /*0038*/ 	.dword	mrg32k3aM2Seq


//--------------------- .nv.constant3             --------------------------
	.section	.nv.constant3,"a",@progbits
	.align	8
.nv.constant3:
	.type		__cr_lgamma_table,@object
	.size		__cr_lgamma_table,(.L_8 - __cr_lgamma_table)
__cr_lgamma_table:
        /*0000*/ 	.byte	0x00, 0x00, 0x00, 0x00, 0x00, 0x00, 0x00, 0x00, 0x00, 0x00, 0x00, 0x00, 0x00, 0x00, 0x00, 0x00
        /*0010*/ 	.byte	0xef, 0x39, 0xfa, 0xfe, 0x42, 0x2e, 0xe6, 0x3f, 0x02, 0x20, 0x2a, 0xfa, 0x0b, 0xab, 0xfc, 0x3f
        /*0020*/ 	.byte	0xf9, 0x2c, 0x92, 0x7c, 0xa7, 0x6c, 0x09, 0x40, 0xc9, 0x79, 0x44, 0x3c, 0x64, 0x26, 0x13, 0x40
        /*0030*/ 	.byte	0xca, 0x01, 0xcf, 0x3a, 0x27, 0x51, 0x1a, 0x40, 0x30, 0xcc, 0x2d, 0xf3, 0xe1, 0x0c, 0x21, 0x40
        /*0040*/ 	.byte	0x0d, 0xb7, 0xfc, 0x82, 0x8e, 0x35, 0x25, 0x40
.L_8:


//--------------------- .text._Z16FILLING_WITH_RNGiP7double2P17curandStateXORWOW --------------------------
	.section	.text._Z16FILLING_WITH_RNGiP7double2P17curandStateXORWOW,"ax",@progbits
	.align	128
        .global         _Z16FILLING_WITH_RNGiP7double2P17curandStateXORWOW
        .type           _Z16FILLING_WITH_RNGiP7double2P17curandStateXORWOW,@function
        .size           _Z16FILLING_WITH_RNGiP7double2P17curandStateXORWOW,(.L_x_17 - _Z16FILLING_WITH_RNGiP7double2P17curandStateXORWOW)
        .other          _Z16FILLING_WITH_RNGiP7double2P17curandStateXORWOW,@"STO_CUDA_ENTRY STV_DEFAULT"
_Z16FILLING_WITH_RNGiP7double2P17curandStateXORWOW:
.text._Z16FILLING_WITH_RNGiP7double2P17curandStateXORWOW:
[----:B------:R-:W-:Y:S01]  /*0000*/  LDC R1, c[0x0][0x37c] ;  /* 0x0000df00ff017b82 */ /* 0x000fe20000000800 */
[----:B------:R-:W0:Y:S07]  /*0010*/  S2R R20, SR_TID.X ;  /* 0x0000000000147919 */ /* 0x000e2e0000002100 */
[----:B------:R-:W0:Y:S01]  /*0020*/  S2UR UR6, SR_CTAID.X ;  /* 0x00000000000679c3 */ /* 0x000e220000002500 */
[----:B------:R-:W1:Y:S01]  /*0030*/  LDCU.64 UR4, c[0x0][0x358] ;  /* 0x00006b00ff0477ac */ /* 0x000e620008000a00 */
[----:B------:R-:W2:Y:S06]  /*0040*/  LDCU UR7, c[0x0][0x380] ;  /* 0x00007000ff0777ac */ /* 0x000eac0008000800 */
[----:B------:R-:W0:Y:S08]  /*0050*/  LDC R3, c[0x0][0x360] ;  /* 0x0000d800ff037b82 */ /* 0x000e300000000800 */
[----:B------:R-:W3:Y:S01]  /*0060*/  LDC.64 R22, c[0x0][0x390] ;  /* 0x0000e400ff167b82 */ /* 0x000ee20000000a00 */
[----:B0-----:R-:W-:-:S04]  /*0070*/  IMAD R20, R3, UR6, R20 ;  /* 0x0000000603147c24 */ /* 0x001fc8000f8e0214 */
[----:B---3--:R-:W-:-:S05]  /*0080*/  IMAD.WIDE R12, R20, 0x30, R22 ;  /* 0x00000030140c7825 */ /* 0x008fca00078e0216 */
[----:B-1----:R0:W5:Y:S04]  /*0090*/  LDG.E R0, desc[UR4][R12.64+0x20] ;  /* 0x000020040c007981 */ /* 0x002168000c1e1900 */
[----:B------:R0:W5:Y:S04]  /*00a0*/  LDG.E.64 R24, desc[UR4][R12.64+0x28] ;  /* 0x000028040c187981 */ /* 0x000168000c1e1b00 */
[----:B------:R0:W5:Y:S04]  /*00b0*/  LDG.E.64 R10, desc[UR4][R12.64] ;  /* 0x000000040c0a7981 */ /* 0x000168000c1e1b00 */
[----:B------:R0:W5:Y:S04]  /*00c0*/  LDG.E.64 R8, desc[UR4][R12.64+0x8] ;  /* 0x000008040c087981 */ /* 0x000168000c1e1b00 */
[----:B------:R0:W5:Y:S04]  /*00d0*/  LDG.E.64 R6, desc[UR4][R12.64+0x10] ;  /* 0x000010040c067981 */ /* 0x000168000c1e1b00 */
[----:B------:R0:W5:Y:S01]  /*00e0*/  LDG.E.64 R4, desc[UR4][R12.64+0x18] ;  /* 0x000018040c047981 */ /* 0x000162000c1e1b00 */
[----:B------:R-:W1:Y:S01]  /*00f0*/  LDCU UR6, c[0x0][0x370] ;  /* 0x00006e00ff0677ac */ /* 0x000e620008000800 */
[----:B--2---:R-:W-:Y:S01]  /*0100*/  ISETP.GE.AND P0, PT, R20, UR7, PT ;  /* 0x0000000714007c0c */ /* 0x004fe2000bf06270 */
[----:B------:R-:W-:Y:S01]  /*0110*/  BSSY.RECONVERGENT B0, `(.L_x_0) ;  /* 0x00000b6000007945 */ /* 0x000fe20003800200 */
[----:B-1----:R-:W-:-:S11]  /*0120*/  IMAD R3, R3, UR6, RZ ;  /* 0x0000000603037c24 */ /* 0x002fd6000f8e02ff */
[----:B0-----:R-:W-:Y:S05]  /*0130*/  @P0 BRA `(.L_x_1) ;  /* 0x0000000800cc0947 */ /* 0x001fea0003800000 */
[----:B------:R-:W0:Y:S01]  /*0140*/  I2F.U32.RP R14, R3 ;  /* 0x00000003000e7306 */ /* 0x000e220000209000 */
[--C-:B------:R-:W-:Y:S01]  /*0150*/  IMAD.IADD R2, R20, 0x1, R3.reuse ;  /* 0x0000000114027824 */ /* 0x100fe200078e0203 */
[----:B------:R-:W-:Y:S01]  /*0160*/  ISETP.NE.U32.AND P2, PT, R3, RZ, PT ;  /* 0x000000ff0300720c */ /* 0x000fe20003f45070 */
[----:B------:R-:W-:Y:S01]  /*0170*/  IMAD.MOV R19, RZ, RZ, -R3 ;  /* 0x000000ffff137224 */ /* 0x000fe200078e0a03 */
[----:B------:R-:W-:Y:S02]  /*0180*/  BSSY.RECONVERGENT B1, `(.L_x_2) ;  /* 0x0000046000017945 */ /* 0x000fe40003800200 */
[C---:B------:R-:W-:Y:S02]  /*0190*/  ISETP.GE.AND P0, PT, R2.reuse, UR7, PT ;  /* 0x0000000702007c0c */ /* 0x040fe4000bf06270 */
[----:B------:R-:W-:Y:S02]  /*01a0*/  VIMNMX R15, PT, PT, R2, UR7, !PT ;  /* 0x00000007020f7c48 */ /* 0x000fe4000ffe0100 */
[----:B------:R-:W-:-:S04]  /*01b0*/  SEL R17, RZ, 0x1, P0 ;  /* 0x00000001ff117807 */ /* 0x000fc80000000000 */
[----:B------:R-:W-:Y:S01]  /*01c0*/  IADD3 R2, PT, PT, R15, -R2, -R17 ;  /* 0x800000020f027210 */ /* 0x000fe20007ffe811 */
[----:B0-----:R-:W0:Y:S02]  /*01d0*/  MUFU.RCP R14, R14 ;  /* 0x0000000e000e7308 */ /* 0x001e240000001000 */
[----:B0-----:R-:W-:-:S06]  /*01e0*/  VIADD R12, R14, 0xffffffe ;  /* 0x0ffffffe0e0c7836 */ /* 0x001fcc0000000000 */
[----:B------:R0:W1:Y:S02]  /*01f0*/  F2I.FTZ.U32.TRUNC.NTZ R13, R12 ;  /* 0x0000000c000d7305 */ /* 0x000064000021f000 */
[----:B0-----:R-:W-:Y:S02]  /*0200*/  IMAD.MOV.U32 R12, RZ, RZ, RZ ;  /* 0x000000ffff0c7224 */ /* 0x001fe400078e00ff */
[----:B-1----:R-:W-:-:S04]  /*0210*/  IMAD R19, R19, R13, RZ ;  /* 0x0000000d13137224 */ /* 0x002fc800078e02ff */
[----:B------:R-:W-:-:S06]  /*0220*/  IMAD.HI.U32 R13, R13, R19, R12 ;  /* 0x000000130d0d7227 */ /* 0x000fcc00078e000c */
[----:B------:R-:W-:-:S04]  /*0230*/  IMAD.HI.U32 R12, R13, R2, RZ ;  /* 0x000000020d0c7227 */ /* 0x000fc800078e00ff */
[----:B------:R-:W-:-:S04]  /*0240*/  IMAD.MOV R13, RZ, RZ, -R12 ;  /* 0x000000ffff0d7224 */ /* 0x000fc800078e0a0c */
[----:B------:R-:W-:-:S05]  /*0250*/  IMAD R2, R3, R13, R2 ;  /* 0x0000000d03027224 */ /* 0x000fca00078e0202 */
[----:B------:R-:W-:-:S13]  /*0260*/  ISETP.GE.U32.AND P0, PT, R2, R3, PT ;  /* 0x000000030200720c */ /* 0x000fda0003f06070 */
[----:B------:R-:W-:Y:S02]  /*0270*/  @P0 IMAD.IADD R2, R2, 0x1, -R3 ;  /* 0x0000000102020824 */ /* 0x000fe400078e0a03 */
[----:B------:R-:W-:-:S03]  /*0280*/  @P0 VIADD R12, R12, 0x1 ;  /* 0x000000010c0c0836 */ /* 0x000fc60000000000 */
[----:B------:R-:W-:-:S13]  /*0290*/  ISETP.GE.U32.AND P1, PT, R2, R3, PT ;  /* 0x000000030200720c */ /* 0x000fda0003f26070 */
[----:B------:R-:W-:Y:S01]  /*02a0*/  @P1 VIADD R12, R12, 0x1 ;  /* 0x000000010c0c1836 */ /* 0x000fe20000000000 */
[----:B------:R-:W-:-:S05]  /*02b0*/  @!P2 LOP3.LUT R12, RZ, R3, RZ, 0x33, !PT ;  /* 0x00000003ff0ca212 */ /* 0x000fca00078e33ff */
[----:B------:R-:W-:-:S05]  /*02c0*/  IMAD.IADD R17, R17, 0x1, R12 ;  /* 0x0000000111117824 */ /* 0x000fca00078e020c */
[----:B------:R-:W-:-:S04]  /*02d0*/  LOP3.LUT R2, R17, 0x3, RZ, 0xc0, !PT ;  /* 0x0000000311027812 */ /* 0x000fc800078ec0ff */
[----:B------:R-:W-:Y:S01]  /*02e0*/  ISETP.NE.AND P0, PT, R2, 0x3, PT ;  /* 0x000000030200780c */ /* 0x000fe20003f05270 */
[----:B------:R-:W-:-:S12]  /*02f0*/  IMAD.MOV.U32 R2, RZ, RZ, R20 ;  /* 0x000000ffff027224 */ /* 0x000fd800078e0014 */
[----:B------:R-:W-:Y:S05]  /*0300*/  @!P0 BRA `(.L_x_3) ;  /* 0x0000000000b48947 */ /* 0x000fea0003800000 */
[----:B------:R-:W-:Y:S01]  /*0310*/  VIADD R2, R17, 0x1 ;  /* 0x0000000111027836 */ /* 0x000fe20000000000 */
[----:B------:R-:W-:Y:S01]  /*0320*/  BSSY.RECONVERGENT B2, `(.L_x_4) ;  /* 0x0000029000027945 */ /* 0x000fe20003800200 */
[----:B-----5:R-:W-:-:S03]  /*0330*/  VIADD R19, R10, 0x587c5 ;  /* 0x000587c50a137836 */ /* 0x020fc60000000000 */
[----:B------:R-:W-:Y:S01]  /*0340*/  LOP3.LUT R21, R2, 0x3, RZ, 0xc0, !PT ;  /* 0x0000000302157812 */ /* 0x000fe200078ec0ff */
[----:B------:R-:W-:-:S04]  /*0350*/  IMAD.MOV.U32 R2, RZ, RZ, R20 ;  /* 0x000000ffff027224 */ /* 0x000fc800078e0014 */
[----:B------:R-:W-:-:S07]  /*0360*/  IMAD.MOV R21, RZ, RZ, -R21 ;  /* 0x000000ffff157224 */ /* 0x000fce00078e0a15 */
.L_x_5:
[----:B------:R-:W-:Y:S01]  /*0370*/  SHF.R.U32.HI R10, RZ, 0x2, R11 ;  /* 0x00000002ff0a7819 */ /* 0x000fe2000001160b */
[----:B0-----:R-:W-:Y:S01]  /*0380*/  IMAD.SHL.U32 R12, R7, 0x10, RZ ;  /* 0x00000010070c7824 */ /* 0x001fe200078e00ff */
[----:B------:R-:W-:Y:S01]  /*0390*/  SHF.R.U32.HI R13, RZ, 0x2, R8 ;  /* 0x00000002ff0d7819 */ /* 0x000fe20000011608 */
[----:B------:R-:W-:Y:S01]  /*03a0*/  IMAD.MOV.U32 R16, RZ, RZ, R6 ;  /* 0x000000ffff107224 */ /* 0x000fe200078e0006 */
[----:B------:R-:W-:Y:S01]  /*03b0*/  LOP3.LUT R10, R10, R11, RZ, 0x3c, !PT ;  /* 0x0000000b0a0a7212 */ /* 0x000fe200078e3cff */
[----:B------:R-:W-:Y:S01]  /*03c0*/  IMAD.MOV.U32 R15, RZ, RZ, 0x2f800000 ;  /* 0x2f800000ff0f7424 */ /* 0x000fe200078e00ff */
[----:B------:R-:W-:Y:S01]  /*03d0*/  LOP3.LUT R13, R13, R8, RZ, 0x3c, !PT ;  /* 0x000000080d0d7212 */ /* 0x000fe200078e3cff */
[----:B------:R-:W-:Y:S02]  /*03e0*/  VIADD R21, R21, 0x1 ;  /* 0x0000000115157836 */ /* 0x000fe40000000000 */
[----:B------:R-:W-:-:S03]  /*03f0*/  IMAD.SHL.U32 R11, R10, 0x2, RZ ;  /* 0x000000020a0b7824 */ /* 0x000fc600078e00ff */
[----:B------:R-:W-:Y:S02]  /*0400*/  ISETP.NE.AND P0, PT, R21, RZ, PT ;  /* 0x000000ff1500720c */ /* 0x000fe40003f05270 */
[----:B------:R-:W-:-:S04]  /*0410*/  LOP3.LUT R11, R7, R12, R11, 0x96, !PT ;  /* 0x0000000c070b7212 */ /* 0x000fc800078e960b */
[----:B------:R-:W-:Y:S01]  /*0420*/  LOP3.LUT R6, R11, R10, RZ, 0x3c, !PT ;  /* 0x0000000a0b067212 */ /* 0x000fe200078e3cff */
[----:B------:R-:W-:-:S04]  /*0430*/  IMAD.SHL.U32 R11, R13, 0x2, RZ ;  /* 0x000000020d0b7824 */ /* 0x000fc800078e00ff */
[C---:B------:R-:W-:Y:S02]  /*0440*/  IMAD.SHL.U32 R10, R6.reuse, 0x10, RZ ;  /* 0x00000010060a7824 */ /* 0x040fe400078e00ff */
[----:B------:R-:W-:-:S03]  /*0450*/  IMAD.IADD R8, R6, 0x1, R19 ;  /* 0x0000000106087824 */ /* 0x000fc600078e0213 */
[----:B------:R-:W-:Y:S02]  /*0460*/  LOP3.LUT R11, R13, R11, R10, 0x96, !PT ;  /* 0x0000000b0d0b7212 */ /* 0x000fe400078e960a */
[----:B------:R-:W-:Y:S02]  /*0470*/  I2FP.F32.U32 R8, R8 ;  /* 0x0000000800087245 */ /* 0x000fe40000201000 */
[----:B------:R-:W-:-:S03]  /*0480*/  LOP3.LUT R18, R11, R6, RZ, 0x3c, !PT ;  /* 0x000000060b127212 */ /* 0x000fc600078e3cff */
[-C--:B------:R-:W-:Y:S01]  /*0490*/  FFMA R8, R8, R15.reuse, 1.1641532182693481445e-10 ;  /* 0x2f00000008087423 */ /* 0x080fe2000000000f */
[C---:B------:R-:W-:Y:S01]  /*04a0*/  IADD3 R10, PT, PT, R19.reuse, 0x587c5, R18 ;  /* 0x000587c5130a7810 */ /* 0x040fe20007ffe012 */
[----:B------:R-:W-:Y:S02]  /*04b0*/  VIADD R19, R19, 0xb0f8a ;  /* 0x000b0f8a13137836 */ /* 0x000fe40000000000 */
[----:B------:R0:W1:Y:S01]  /*04c0*/  F2F.F64.F32 R12, R8 ;  /* 0x00000008000c7310 */ /* 0x0000620000201800 */
[----:B------:R-:W-:Y:S02]  /*04d0*/  I2FP.F32.U32 R14, R10 ;  /* 0x0000000a000e7245 */ /* 0x000fe40000201000 */
[----:B------:R-:W2:Y:S03]  /*04e0*/  LDC.64 R10, c[0x0][0x388] ;  /* 0x0000e200ff0a7b82 */ /* 0x000ea60000000a00 */
[----:B------:R-:W-:Y:S01]  /*04f0*/  FFMA R28, R14, R15, 1.1641532182693481445e-10 ;  /* 0x2f0000000e1c7423 */ /* 0x000fe2000000000f */
[----:B0-----:R-:W-:-:S03]  /*0500*/  IMAD.MOV.U32 R8, RZ, RZ, R16 ;  /* 0x000000ffff087224 */ /* 0x001fc600078e0010 */
[----:B------:R-:W0:Y:S01]  /*0510*/  F2F.F64.F32 R14, R28 ;  /* 0x0000001c000e7310 */ /* 0x000e220000201800 */
[----:B-1----:R-:W-:Y:S02]  /*0520*/  DMUL R12, R12, 100 ;  /* 0x405900000c0c7828 */ /* 0x002fe40000000000 */
[----:B0-----:R-:W-:Y:S01]  /*0530*/  DMUL R14, R14, 100 ;  /* 0x405900000e0e7828 */ /* 0x001fe20000000000 */
[----:B--2---:R-:W-:-:S04]  /*0540*/  IMAD.WIDE R26, R2, 0x10, R10 ;  /* 0x00000010021a7825 */ /* 0x004fc800078e020a */
[----:B------:R-:W-:Y:S02]  /*0550*/  IMAD.MOV.U32 R11, RZ, RZ, R9 ;  /* 0x000000ffff0b7224 */ /* 0x000fe400078e0009 */
[----:B------:R0:W-:Y:S01]  /*0560*/  STG.E.128 desc[UR4][R26.64], R12 ;  /* 0x0000000c1a007986 */ /* 0x0001e2000c101d04 */
[----:B------:R-:W-:Y:S02]  /*0570*/  IMAD.MOV.U32 R9, RZ, RZ, R7 ;  /* 0x000000ffff097224 */ /* 0x000fe400078e0007 */
[----:B------:R-:W-:Y:S02]  /*0580*/  IMAD.IADD R2, R3, 0x1, R2 ;  /* 0x0000000103027824 */ /* 0x000fe400078e0202 */
[----:B------:R-:W-:Y:S01]  /*0590*/  IMAD.MOV.U32 R7, RZ, RZ, R18 ;  /* 0x000000ffff077224 */ /* 0x000fe200078e0012 */
[----:B------:R-:W-:Y:S06]  /*05a0*/  @P0 BRA `(.L_x_5) ;  /* 0xfffffffc00700947 */ /* 0x000fec000383ffff */
[----:B------:R-:W-:Y:S05]  /*05b0*/  BSYNC.RECONVERGENT B2 ;  /* 0x0000000000027941 */ /* 0x000fea0003800200 */
.L_x_4:
[----:B------:R-:W-:Y:S02]  /*05c0*/  VIADD R10, R19, 0xfffa783b ;  /* 0xfffa783b130a7836 */ /* 0x000fe40000000000 */
[----:B------:R-:W-:-:S07]  /*05d0*/  IMAD.MOV.U32 R8, RZ, RZ, R16 ;  /* 0x000000ffff087224 */ /* 0x000fce00078e0010 */
.L_x_3:
[----:B------:R-:W-:Y:S05]  /*05e0*/  BSYNC.RECONVERGENT B1 ;  /* 0x0000000000017941 */ /* 0x000fea0003800200 */
.L_x_2:
[----:B------:R-:W-:-:S13]  /*05f0*/  ISETP.GE.U32.AND P0, PT, R17, 0x3, PT ;  /* 0x000000031100780c */ /* 0x000fda0003f06070 */
[----:B------:R-:W-:Y:S05]  /*0600*/  @!P0 BRA `(.L_x_1) ;  /* 0x0000000400988947 */ /* 0x000fea0003800000 */
.L_x_6:
[----:B0-2--5:R-:W-:Y:S01]  /*0610*/  SHF.R.U32.HI R12, RZ, 0x2, R11 ;  /* 0x00000002ff0c7819 */ /* 0x025fe2000001160b */
[----:B------:R-:W-:Y:S01]  /*0620*/  IMAD.SHL.U32 R14, R7, 0x10, RZ ;  /* 0x00000010070e7824 */ /* 0x000fe200078e00ff */
[----:B------:R-:W-:Y:S01]  /*0630*/  SHF.R.U32.HI R13, RZ, 0x2, R8 ;  /* 0x00000002ff0d7819 */ /* 0x000fe20000011608 */
[----:B------:R-:W-:Y:S01]  /*0640*/  IMAD.MOV.U32 R18, RZ, RZ, 0x2f800000 ;  /* 0x2f800000ff127424 */ /* 0x000fe200078e00ff */
[----:B------:R-:W-:Y:S01]  /*0650*/  LOP3.LUT R12, R12, R11, RZ, 0x3c, !PT ;  /* 0x0000000b0c0c7212 */ /* 0x000fe200078e3cff */
[----:B------:R-:W0:Y:S01]  /*0660*/  LDC.64 R26, c[0x0][0x388] ;  /* 0x0000e200ff1a7b82 */ /* 0x000e220000000a00 */
[----:B------:R-:W-:Y:S02]  /*0670*/  LOP3.LUT R13, R13, R8, RZ, 0x3c, !PT ;  /* 0x000000080d0d7212 */ /* 0x000fe400078e3cff */
[----:B------:R-:W-:Y:S01]  /*0680*/  SHF.R.U32.HI R29, RZ, 0x2, R6 ;  /* 0x00000002ff1d7819 */ /* 0x000fe20000011606 */
[----:B------:R-:W-:-:S03]  /*0690*/  IMAD.SHL.U32 R11, R12, 0x2, RZ ;  /* 0x000000020c0b7824 */ /* 0x000fc600078e00ff */
[----:B------:R-:W-:Y:S02]  /*06a0*/  LOP3.LUT R29, R29, R6, RZ, 0x3c, !PT ;  /* 0x000000061d1d7212 */ /* 0x000fe400078e3cff */
[----:B------:R-:W-:-:S04]  /*06b0*/  LOP3.LUT R11, R7, R14, R11, 0x96, !PT ;  /* 0x0000000e070b7212 */ /* 0x000fc800078e960b */
[----:B------:R-:W-:Y:S01]  /*06c0*/  LOP3.LUT R21, R11, R12, RZ, 0x3c, !PT ;  /* 0x0000000c0b157212 */ /* 0x000fe200078e3cff */
[----:B------:R-:W-:-:S04]  /*06d0*/  IMAD.SHL.U32 R11, R13, 0x2, RZ ;  /* 0x000000020d0b7824 */ /* 0x000fc800078e00ff */
[----:B------:R-:W-:-:S05]  /*06e0*/  IMAD.SHL.U32 R8, R21, 0x10, RZ ;  /* 0x0000001015087824 */ /* 0x000fca00078e00ff */
[----:B------:R-:W-:Y:S01]  /*06f0*/  LOP3.LUT R12, R13, R11, R8, 0x96, !PT ;  /* 0x0000000b0d0c7212 */ /* 0x000fe200078e9608 */
[----:B0-----:R-:W-:Y:S01]  /*0700*/  IMAD.WIDE R26, R2, 0x10, R26 ;  /* 0x00000010021a7825 */ /* 0x001fe200078e021a */
[----:B------:R-:W-:Y:S02]  /*0710*/  IADD3 R8, PT, PT, R10, 0x587c5, R21 ;  /* 0x000587c50a087810 */ /* 0x000fe40007ffe015 */
[----:B------:R-:W-:Y:S01]  /*0720*/  LOP3.LUT R19, R12, R21, RZ, 0x3c, !PT ;  /* 0x000000150c137212 */ /* 0x000fe200078e3cff */
[----:B------:R-:W-:Y:S01]  /*0730*/  IMAD R2, R3, 0x4, R2 ;  /* 0x0000000403027824 */ /* 0x000fe200078e0202 */
[----:B------:R-:W-:Y:S02]  /*0740*/  SHF.R.U32.HI R12, RZ, 0x2, R9 ;  /* 0x00000002ff0c7819 */ /* 0x000fe40000011609 */
[----:B------:R-:W-:Y:S02]  /*0750*/  I2FP.F32.U32 R11, R8 ;  /* 0x00000008000b7245 */ /* 0x000fe40000201000 */
[----:B------:R-:W-:-:S02]  /*0760*/  IADD3 R8, PT, PT, R10, 0xb0f8a, R19 ;  /* 0x000b0f8a0a087810 */ /* 0x000fc40007ffe013 */
[----:B------:R-:W-:Y:S01]  /*0770*/  LOP3.LUT R17, R12, R9, RZ, 0x3c, !PT ;  /* 0x000000090c117212 */ /* 0x000fe200078e3cff */
[----:B------:R-:W-:Y:S01]  /*0780*/  FFMA R11, R11, R18, 1.1641532182693481445e-10 ;  /* 0x2f0000000b0b7423 */ /* 0x000fe20000000012 */
[----:B------:R-:W-:Y:S01]  /*0790*/  I2FP.F32.U32 R9, R8 ;  /* 0x0000000800097245 */ /* 0x000fe20000201000 */
[----:B------:R-:W-:Y:S01]  /*07a0*/  IMAD.SHL.U32 R8, R19, 0x10, RZ ;  /* 0x0000001013087824 */ /* 0x000fe200078e00ff */
[----:B------:R-:W-:Y:S01]  /*07b0*/  ISETP.GE.AND P0, PT, R2, UR7, PT ;  /* 0x0000000702007c0c */ /* 0x000fe2000bf06270 */
[----:B------:R-:W-:Y:S01]  /*07c0*/  IMAD.SHL.U32 R14, R17, 0x2, RZ ;  /* 0x00000002110e7824 */ /* 0x000fe200078e00ff */
[----:B------:R-:W0:Y:S01]  /*07d0*/  F2F.F64.F32 R12, R11 ;  /* 0x0000000b000c7310 */ /* 0x000e220000201800 */
[----:B------:R-:W-:-:S03]  /*07e0*/  FFMA R9, R9, R18, 1.1641532182693481445e-10 ;  /* 0x2f00000009097423 */ /* 0x000fc60000000012 */
[----:B------:R-:W-:-:S04]  /*07f0*/  LOP3.LUT R8, R19, R8, R14, 0x96, !PT ;  /* 0x0000000813087212 */ /* 0x000fc800078e960e */
[----:B------:R-:W-:Y:S01]  /*0800*/  LOP3.LUT R17, R8, R17, RZ, 0x3c, !PT ;  /* 0x0000001108117212 */ /* 0x000fe200078e3cff */
[----:B------:R-:W-:Y:S01]  /*0810*/  IMAD.SHL.U32 R8, R29, 0x2, RZ ;  /* 0x000000021d087824 */ /* 0x000fe200078e00ff */
[----:B------:R-:W1:Y:S03]  /*0820*/  F2F.F64.F32 R14, R9 ;  /* 0x00000009000e7310 */ /* 0x000e660000201800 */
[----:B------:R-:W-:Y:S01]  /*0830*/  IMAD.SHL.U32 R6, R17, 0x10, RZ ;  /* 0x0000001011067824 */ /* 0x000fe200078e00ff */
[----:B0-----:R-:W-:-:S04]  /*0840*/  DMUL R12, R12, 100 ;  /* 0x405900000c0c7828 */ /* 0x001fc80000000000 */
[----:B------:R-:W-:Y:S02]  /*0850*/  LOP3.LUT R8, R29, R8, R6, 0x96, !PT ;  /* 0x000000081d087212 */ /* 0x000fe400078e9606 */
[----:B------:R-:W-:Y:S02]  /*0860*/  IADD3 R6, PT, PT, R10, 0x10974f, R17 ;  /* 0x0010974f0a067810 */ /* 0x000fe40007ffe011 */
[----:B------:R-:W-:Y:S02]  /*0870*/  LOP3.LUT R11, R8, R17, RZ, 0x3c, !PT ;  /* 0x00000011080b7212 */ /* 0x000fe400078e3cff */
[----:B------:R-:W-:Y:S01]  /*0880*/  SHF.R.U32.HI R8, RZ, 0x2, R7 ;  /* 0x00000002ff087819 */ /* 0x000fe20000011607 */
[----:B-1----:R-:W-:Y:S01]  /*0890*/  DMUL R14, R14, 100 ;  /* 0x405900000e0e7828 */ /* 0x002fe20000000000 */
[----:B------:R-:W-:Y:S01]  /*08a0*/  I2FP.F32.U32 R9, R6 ;  /* 0x0000000600097245 */ /* 0x000fe20000201000 */
[----:B------:R-:W-:Y:S01]  /*08b0*/  IMAD.SHL.U32 R28, R11, 0x10, RZ ;  /* 0x000000100b1c7824 */ /* 0x000fe200078e00ff */
[----:B------:R-:W-:-:S02]  /*08c0*/  IADD3 R16, PT, PT, R10, 0x161f14, R11 ;  /* 0x00161f140a107810 */ /* 0x000fc40007ffe00b */
[----:B------:R-:W-:Y:S01]  /*08d0*/  LOP3.LUT R8, R8, R7, RZ, 0x3c, !PT ;  /* 0x0000000708087212 */ /* 0x000fe200078e3cff */
[----:B------:R-:W-:Y:S01]  /*08e0*/  FFMA R6, R9, R18, 1.1641532182693481445e-10 ;  /* 0x2f00000009067423 */ /* 0x000fe20000000012 */
[----:B------:R-:W-:Y:S01]  /*08f0*/  I2FP.F32.U32 R9, R16 ;  /* 0x0000001000097245 */ /* 0x000fe20000201000 */
[----:B------:R0:W-:Y:S02]  /*0900*/  STG.E.128 desc[UR4][R26.64], R12 ;  /* 0x0000000c1a007986 */ /* 0x0001e4000c101d04 */
[----:B------:R-:W-:Y:S02]  /*0910*/  IMAD.SHL.U32 R29, R8, 0x2, RZ ;  /* 0x00000002081d7824 */ /* 0x000fe400078e00ff */
[----:B------:R-:W-:Y:S01]  /*0920*/  FFMA R16, R9, R18, 1.1641532182693481445e-10 ;  /* 0x2f00000009107423 */ /* 0x000fe20000000012 */
[----:B------:R-:W-:Y:S01]  /*0930*/  SHF.R.U32.HI R9, RZ, 0x2, R21 ;  /* 0x00000002ff097819 */ /* 0x000fe20000011615 */
[----:B------:R-:W1:Y:S01]  /*0940*/  F2F.F64.F32 R6, R6 ;  /* 0x0000000600067310 */ /* 0x000e620000201800 */
[----:B------:R-:W-:-:S02]  /*0950*/  LOP3.LUT R29, R11, R28, R29, 0x96, !PT ;  /* 0x0000001c0b1d7212 */ /* 0x000fc400078e961d */
[----:B------:R-:W-:Y:S02]  /*0960*/  LOP3.LUT R9, R9, R21, RZ, 0x3c, !PT ;  /* 0x0000001509097212 */ /* 0x000fe400078e3cff */
[----:B------:R-:W-:Y:S02]  /*0970*/  LOP3.LUT R8, R29, R8, RZ, 0x3c, !PT ;  /* 0x000000081d087212 */ /* 0x000fe400078e3cff */
[----:B------:R-:W-:Y:S01]  /*0980*/  SHF.R.U32.HI R28, RZ, 0x2, R19 ;  /* 0x00000002ff1c7819 */ /* 0x000fe20000011613 */
[----:B0-----:R-:W-:Y:S01]  /*0990*/  IMAD.SHL.U32 R13, R9, 0x2, RZ ;  /* 0x00000002090d7824 */ /* 0x001fe200078e00ff */
[----:B------:R-:W0:Y:S01]  /*09a0*/  F2F.F64.F32 R14, R16 ;  /* 0x00000010000e7310 */ /* 0x000e220000201800 */
[----:B------:R-:W-:Y:S02]  /*09b0*/  IMAD.SHL.U32 R12, R8, 0x10, RZ ;  /* 0x00000010080c7824 */ /* 0x000fe400078e00ff */
[----:B------:R-:W-:-:S03]  /*09c0*/  IMAD.WIDE R26, R3, 0x10, R26 ;  /* 0x00000010031a7825 */ /* 0x000fc600078e021a */
[----:B------:R-:W-:Y:S01]  /*09d0*/  LOP3.LUT R9, R9, R13, R12, 0x96, !PT ;  /* 0x0000000d09097212 */ /* 0x000fe200078e960c */
[----:B-1----:R-:W-:Y:S01]  /*09e0*/  DMUL R12, R6, 100 ;  /* 0x40590000060c7828 */ /* 0x002fe20000000000 */
[----:B------:R-:W-:Y:S02]  /*09f0*/  LOP3.LUT R6, R28, R19, RZ, 0x3c, !PT ;  /* 0x000000131c067212 */ /* 0x000fe400078e3cff */
[----:B------:R-:W-:Y:S02]  /*0a00*/  LOP3.LUT R9, R9, R8, RZ, 0x3c, !PT ;  /* 0x0000000809097212 */ /* 0x000fe400078e3cff */
[----:B------:R-:W-:Y:S01]  /*0a10*/  SHF.R.U32.HI R28, RZ, 0x2, R17 ;  /* 0x00000002ff1c7819 */ /* 0x000fe20000011611 */
[----:B------:R-:W-:Y:S01]  /*0a20*/  IMAD.SHL.U32 R19, R6, 0x2, RZ ;  /* 0x0000000206137824 */ /* 0x000fe200078e00ff */
[----:B0-----:R-:W-:Y:S01]  /*0a30*/  DMUL R14, R14, 100 ;  /* 0x405900000e0e7828 */ /* 0x001fe20000000000 */
[----:B------:R-:W-:Y:S01]  /*0a40*/  IMAD.SHL.U32 R16, R9, 0x10, RZ ;  /* 0x0000001009107824 */ /* 0x000fe200078e00ff */
[----:B------:R-:W-:-:S02]  /*0a50*/  IADD3 R7, PT, PT, R10, 0x1ba6d9, R8 ;  /* 0x001ba6d90a077810 */ /* 0x000fc40007ffe008 */
[----:B------:R-:W-:Y:S02]  /*0a60*/  LOP3.LUT R17, R28, R17, RZ, 0x3c, !PT ;  /* 0x000000111c117212 */ /* 0x000fe400078e3cff */
[----:B------:R-:W-:Y:S01]  /*0a70*/  LOP3.LUT R21, R9, R16, R19, 0x96, !PT ;  /* 0x0000001009157212 */ /* 0x000fe200078e9613 */
[----:B------:R0:W-:Y:S01]  /*0a80*/  STG.E.128 desc[UR4][R26.64], R12 ;  /* 0x0000000c1a007986 */ /* 0x0001e2000c101d04 */
[----:B------:R-:W-:Y:S02]  /*0a90*/  I2FP.F32.U32 R7, R7 ;  /* 0x0000000700077245 */ /* 0x000fe40000201000 */
[----:B------:R-:W-:Y:S01]  /*0aa0*/  LOP3.LUT R6, R21, R6, RZ, 0x3c, !PT ;  /* 0x0000000615067212 */ /* 0x000fe200078e3cff */
[----:B------:R-:W-:Y:S01]  /*0ab0*/  IMAD.SHL.U32 R21, R17, 0x2, RZ ;  /* 0x0000000211157824 */ /* 0x000fe200078e00ff */
[----:B------:R-:W-:Y:S01]  /*0ac0*/  IADD3 R19, PT, PT, R10, 0x212e9e, R9 ;  /* 0x00212e9e0a137810 */ /* 0x000fe20007ffe009 */
[----:B------:R-:W-:-:S03]  /*0ad0*/  FFMA R16, R7, R18, 1.1641532182693481445e-10 ;  /* 0x2f00000007107423 */ /* 0x000fc60000000012 */
[----:B------:R-:W-:Y:S01]  /*0ae0*/  I2FP.F32.U32 R19, R19 ;  /* 0x0000001300137245 */ /* 0x000fe20000201000 */
[----:B0-----:R-:W-:Y:S01]  /*0af0*/  IMAD.SHL.U32 R14, R6, 0x10, RZ ;  /* 0x00000010060e7824 */ /* 0x001fe200078e00ff */
[----:B------:R-:W0:Y:S01]  /*0b00*/  F2F.F64.F32 R12, R16 ;  /* 0x00000010000c7310 */ /* 0x000e220000201800 */
[----:B------:R-:W-:-:S03]  /*0b10*/  IMAD.WIDE R26, R3, 0x10, R26 ;  /* 0x00000010031a7825 */ /* 0x000fc600078e021a */
[----:B------:R-:W-:Y:S01]  /*0b20*/  LOP3.LUT R7, R17, R21, R14, 0x96, !PT ;  /* 0x0000001511077212 */ /* 0x000fe200078e960e */
[----:B------:R-:W-:Y:S01]  /*0b30*/  FFMA R21, R19, R18, 1.1641532182693481445e-10 ;  /* 0x2f00000013157423 */ /* 0x000fe20000000012 */
[C---:B------:R-:W-:Y:S01]  /*0b40*/  IADD3 R14, PT, PT, R10.reuse, 0x26b663, R6 ;  /* 0x0026b6630a0e7810 */ /* 0x040fe20007ffe006 */
[----:B------:R-:W-:Y:S01]  /*0b50*/  VIADD R10, R10, 0x2c3e28 ;  /* 0x002c3e280a0a7836 */ /* 0x000fe20000000000 */
[----:B------:R-:W-:Y:S01]  /*0b60*/  LOP3.LUT R7, R7, R6, RZ, 0x3c, !PT ;  /* 0x0000000607077212 */ /* 0x000fe200078e3cff */
[----:B------:R-:W-:Y:S01]  /*0b70*/  IMAD.WIDE R28, R3, 0x10, R26 ;  /* 0x00000010031c7825 */ /* 0x000fe200078e021a */
[----:B------:R-:W-:Y:S02]  /*0b80*/  I2FP.F32.U32 R17, R14 ;  /* 0x0000000e00117245 */ /* 0x000fe40000201000 */
[----:B------:R-:W1:Y:S01]  /*0b90*/  F2F.F64.F32 R14, R21 ;  /* 0x00000015000e7310 */ /* 0x000e620000201800 */
[----:B------:R-:W-:Y:S02]  /*0ba0*/  IMAD.IADD R19, R7, 0x1, R10 ;  /* 0x0000000107137824 */ /* 0x000fe400078e020a */
[----:B------:R-:W-:Y:S01]  /*0bb0*/  FFMA R17, R17, R18, 1.1641532182693481445e-10 ;  /* 0x2f00000011117423 */ /* 0x000fe20000000012 */
[----:B0-----:R-:W-:-:S02]  /*0bc0*/  DMUL R12, R12, 100 ;  /* 0x405900000c0c7828 */ /* 0x001fc40000000000 */
[----:B------:R-:W-:-:S03]  /*0bd0*/  I2FP.F32.U32 R19, R19 ;  /* 0x0000001300137245 */ /* 0x000fc60000201000 */
[----:B------:R-:W0:Y:S02]  /*0be0*/  F2F.F64.F32 R16, R17 ;  /* 0x0000001100107310 */ /* 0x000e240000201800 */
[----:B------:R-:W-:Y:S01]  /*0bf0*/  FFMA R19, R19, R18, 1.1641532182693481445e-10 ;  /* 0x2f00000013137423 */ /* 0x000fe20000000012 */
[----:B-1----:R-:W-:-:S05]  /*0c00*/  DMUL R14, R14, 100 ;  /* 0x405900000e0e7828 */ /* 0x002fca0000000000 */
[----:B------:R-:W1:Y:S02]  /*0c10*/  F2F.F64.F32 R18, R19 ;  /* 0x0000001300127310 */ /* 0x000e640000201800 */
[----:B------:R2:W-:Y:S01]  /*0c20*/  STG.E.128 desc[UR4][R26.64], R12 ;  /* 0x0000000c1a007986 */ /* 0x0005e2000c101d04 */
[----:B0-----:R-:W-:Y:S02]  /*0c30*/  DMUL R16, R16, 100 ;  /* 0x4059000010107828 */ /* 0x001fe40000000000 */
[----:B-1----:R-:W-:-:S07]  /*0c40*/  DMUL R18, R18, 100 ;  /* 0x4059000012127828 */ /* 0x002fce0000000000 */
[----:B------:R2:W-:Y:S01]  /*0c50*/  STG.E.128 desc[UR4][R28.64], R16 ;  /* 0x000000101c007986 */ /* 0x0005e2000c101d04 */
[----:B------:R-:W-:Y:S05]  /*0c60*/  @!P0 BRA `(.L_x_6) ;  /* 0xfffffff800688947 */ /* 0x000fea000383ffff */
.L_x_1:
[----:B------:R-:W-:Y:S05]  /*0c70*/  BSYNC.RECONVERGENT B0 ;  /* 0x0000000000007941 */ /* 0x000fea0003800200 */
.L_x_0:
[----:B------:R-:W-:-:S05]  /*0c80*/  IMAD.WIDE.U32 R20, R20, 0x30, R22 ;  /* 0x0000003014147825 */ /* 0x000fca00078e0016 */
[----:B-----5:R-:W-:Y:S04]  /*0c90*/  STG.E.64 desc[UR4][R20.64], R10 ;  /* 0x0000000a14007986 */ /* 0x020fe8000c101b04 */
[----:B------:R-:W-:Y:S04]  /*0ca0*/  STG.E.64 desc[UR4][R20.64+0x8], R8 ;  /* 0x0000080814007986 */ /* 0x000fe8000c101b04 */
[----:B------:R-:W-:Y:S04]  /*0cb0*/  STG.E.64 desc[UR4][R20.64+0x10], R6 ;  /* 0x0000100614007986 */ /* 0x000fe8000c101b04 */
[----:B------:R-:W-:Y:S04]  /*0cc0*/  STG.E.64 desc[UR4][R20.64+0x18], R4 ;  /* 0x0000180414007986 */ /* 0x000fe8000c101b04 */
[----:B------:R-:W-:Y:S04]  /*0cd0*/  STG.E.64 desc[UR4][R20.64+0x28], R24 ;  /* 0x0000281814007986 */ /* 0x000fe8000c101b04 */
[----:B------:R-:W-:Y:S01]  /*0ce0*/  STG.E desc[UR4][R20.64+0x20], R0 ;  /* 0x0000200014007986 */ /* 0x000fe2000c101904 */
[----:B------:R-:W-:Y:S05]  /*0cf0*/  EXIT ;  /* 0x000000000000794d */ /* 0x000fea0003800000 */
.L_x_7:
[----:B------:R-:W-:-:S00]  /*0d00*/  BRA `(.L_x_7) ;  /* 0xfffffffc00fc7947 */ /* 0x000fc0000383ffff */
[----:B------:R-:W-:-:S00]  /*0d10*/  NOP ;  /* 0x0000000000007918 */ /* 0x000fc00000000000 */
        /* <DEDUP_REMOVED lines=14> */
.L_x_17:


//--------------------- .text._Z7SET_RNGlP17curandStateXORWOW --------------------------
	.section	.text._Z7SET_RNGlP17curandStateXORWOW,"ax",@progbits
	.align	128
        .global         _Z7SET_RNGlP17curandStateXORWOW
        .type           _Z7SET_RNGlP17curandStateXORWOW,@function
        .size           _Z7SET_RNGlP17curandStateXORWOW,(.L_x_18 - _Z7SET_RNGlP17curandStateXORWOW)
        .other          _Z7SET_RNGlP17curandStateXORWOW,@"STO_CUDA_ENTRY STV_DEFAULT"
_Z7SET_RNGlP17curandStateXORWOW:
.text._Z7SET_RNGlP17curandStateXORWOW:
[----:B------:R-:W-:Y:S01]  /*0000*/  LDC R1, c[0x0][0x37c] ;  /* 0x0000df00ff017b82 */ /* 0x000fe20000000800 */
[----:B------:R-:W0:Y:S07]  /*0010*/  S2R R13, SR_TID.X ;  /* 0x00000000000d7919 */ /* 0x000e2e0000002100 */
[----:B------:R-:W1:Y:S01]  /*0020*/  LDC.64 R2, c[0x0][0x380] ;  /* 0x0000e000ff027b82 */ /* 0x000e620000000a00 */
[----:B------:R-:W2:Y:S01]  /*0030*/  LDCU.64 UR4, c[0x0][0x358] ;  /* 0x00006b00ff0477ac */ /* 0x000ea20008000a00 */
[----:B------:R-:W-:Y:S06]  /*0040*/  BSSY.RECONVERGENT B0, `(.L_x_8) ;  /* 0x00000e5000007945 */ /* 0x000fec0003800200 */
[----:B------:R-:W0:Y:S08]  /*0050*/  S2UR UR6, SR_CTAID.X ;  /* 0x00000000000679c3 */ /* 0x000e300000002500 */
[----:B------:R-:W0:Y:S08]  /*0060*/  LDC R4, c[0x0][0x360] ;  /* 0x0000d800ff047b82 */ /* 0x000e300000000800 */
[----:B------:R-:W3:Y:S01]  /*0070*/  LDC.64 R6, c[0x0][0x388] ;  /* 0x0000e200ff067b82 */ /* 0x000ee20000000a00 */
[----:B-1----:R-:W-:-:S02]  /*0080*/  LOP3.LUT R0, R2, 0xaad26b49, RZ, 0x3c, !PT ;  /* 0xaad26b4902007812 */ /* 0x002fc400078e3cff */
[----:B------:R-:W-:-:S03]  /*0090*/  LOP3.LUT R2, R3, 0xf7dcefdd, RZ, 0x3c, !PT ;  /* 0xf7dcefdd03027812 */ /* 0x000fc600078e3cff */
[----:B------:R-:W-:Y:S02]  /*00a0*/  IMAD R0, R0, 0x4182bed5, RZ ;  /* 0x4182bed500007824 */ /* 0x000fe400078e02ff */
[----:B------:R-:W-:Y:S02]  /*00b0*/  IMAD R3, R2, -0x658354e5, RZ ;  /* 0x9a7cab1b02037824 */ /* 0x000fe400078e02ff */
[C---:B------:R-:W-:Y:S01]  /*00c0*/  VIADD R5, R0.reuse, 0x75bcd15 ;  /* 0x075bcd1500057836 */ /* 0x040fe20000000000 */
[C---:B------:R-:W-:Y:S01]  /*00d0*/  LOP3.LUT R8, R0.reuse, 0x159a55e5, RZ, 0x3c, !PT ;  /* 0x159a55e500087812 */ /* 0x040fe200078e3cff */
[----:B------:R-:W-:Y:S01]  /*00e0*/  VIADD R11, R0, 0x583f19 ;  /* 0x00583f19000b7836 */ /* 0x000fe20000000000 */
[C---:B------:R-:W-:Y:S01]  /*00f0*/  LOP3.LUT R10, R3.reuse, 0x5491333, RZ, 0x3c, !PT ;  /* 0x05491333030a7812 */ /* 0x040fe200078e3cff */
[----:B------:R-:W-:Y:S02]  /*0100*/  VIADD R9, R3, 0x1f123bb5 ;  /* 0x1f123bb503097836 */ /* 0x000fe40000000000 */
[----:B0-----:R-:W-:Y:S01]  /*0110*/  IMAD R13, R4, UR6, R13 ;  /* 0x00000006040d7c24 */ /* 0x001fe2000f8e020d */
[----:B------:R-:W-:-:S04]  /*0120*/  IADD3 R4, PT, PT, R0, 0x64f0c9, R3 ;  /* 0x0064f0c900047810 */ /* 0x000fc80007ffe003 */
[C---:B------:R-:W-:Y:S01]  /*0130*/  ISETP.NE.AND P0, PT, R13.reuse, RZ, PT ;  /* 0x000000ff0d00720c */ /* 0x040fe20003f05270 */
[----:B---3--:R-:W-:-:S05]  /*0140*/  IMAD.WIDE R6, R13, 0x30, R6 ;  /* 0x000000300d067825 */ /* 0x008fca00078e0206 */
[----:B--2---:R0:W-:Y:S04]  /*0150*/  STG.E.64 desc[UR4][R6.64], R4 ;  /* 0x0000000406007986 */ /* 0x0041e8000c101b04 */
[----:B------:R0:W-:Y:S04]  /*0160*/  STG.E.64 desc[UR4][R6.64+0x8], R8 ;  /* 0x0000080806007986 */ /* 0x0001e8000c101b04 */
[----:B------:R0:W-:Y:S01]  /*0170*/  STG.E.64 desc[UR4][R6.64+0x10], R10 ;  /* 0x0000100a06007986 */ /* 0x0001e2000c101b04 */
[----:B------:R-:W-:Y:S05]  /*0180*/  @!P0 BRA `(.L_x_9) ;  /* 0x0000000c00408947 */ /* 0x000fea0003800000 */
[----:B------:R-:W-:Y:S01]  /*0190*/  SHF.R.S32.HI R0, RZ, 0x1f, R13 ;  /* 0x0000001fff007819 */ /* 0x000fe2000001140d */
[----:B------:R-:W-:-:S07]  /*01a0*/  IMAD.MOV.U32 R12, RZ, RZ, RZ ;  /* 0x000000ffff0c7224 */ /* 0x000fce00078e00ff */
.L_x_15:
[----:B-1----:R-:W-:Y:S01]  /*01b0*/  LOP3.LUT R2, R13, 0x3, RZ, 0xc0, !PT ;  /* 0x000000030d027812 */ /* 0x002fe200078ec0ff */
[----:B------:R-:W-:Y:S03]  /*01c0*/  BSSY.RECONVERGENT B1, `(.L_x_10) ;  /* 0x00000c6000017945 */ /* 0x000fe60003800200 */
[----:B------:R-:W-:-:S04]  /*01d0*/  ISETP.NE.U32.AND P0, PT, R2, RZ, PT ;  /* 0x000000ff0200720c */ /* 0x000fc80003f05070 */
[----:B------:R-:W-:-:S13]  /*01e0*/  ISETP.NE.AND.EX P0, PT, RZ, RZ, PT, P0 ;  /* 0x000000ffff00720c */ /* 0x000fda0003f05300 */
[----:B------:R-:W-:Y:S05]  /*01f0*/  @!P0 BRA `(.L_x_11) ;  /* 0x0000000c00088947 */ /* 0x000fea0003800000 */
[----:B0-----:R-:W0:Y:S01]  /*0200*/  LDC.64 R8, c[0x4][RZ] ;  /* 0x01000000ff087b82 */ /* 0x001e220000000a00 */
[----:B------:R-:W-:Y:S02]  /*0210*/  IMAD.MOV.U32 R14, RZ, RZ, RZ ;  /* 0x000000ffff0e7224 */ /* 0x000fe400078e00ff */
[----:B0-----:R-:W-:-:S07]  /*0220*/  IMAD.WIDE.U32 R8, R12, 0xc80, R8 ;  /* 0x00000c800c087825 */ /* 0x001fce00078e0008 */
.L_x_14:
[----:B-1----:R-:W-:Y:S01]  /*0230*/  IMAD.MOV.U32 R15, RZ, RZ, RZ ;  /* 0x000000ffff0f7224 */ /* 0x002fe200078e00ff */
[----:B------:R-:W-:Y:S01]  /*0240*/  CS2R R2, SRZ ;  /* 0x0000000000027805 */ /* 0x000fe2000001ff00 */
[----:B------:R-:W-:Y:S01]  /*0250*/  IMAD.MOV.U32 R17, RZ, RZ, RZ ;  /* 0x000000ffff117224 */ /* 0x000fe200078e00ff */
[----:B------:R-:W-:-:S07]  /*0260*/  CS2R R4, SRZ ;  /* 0x0000000000047805 */ /* 0x000fce000001ff00 */
.L_x_13:
[----:B------:R-:W-:-:S05]  /*0270*/  IMAD.WIDE.U32 R10, R17, 0x4, R6 ;  /* 0x00000004110a7825 */ /* 0x000fca00078e0006 */
[----:B------:R0:W5:Y:S01]  /*0280*/  LDG.E R16, desc[UR4][R10.64+0x4] ;  /* 0x000004040a107981 */ /* 0x000162000c1e1900 */
[----:B------:R-:W-:-:S07]  /*0290*/  IMAD.MOV.U32 R19, RZ, RZ, RZ ;  /* 0x000000ffff137224 */ /* 0x000fce00078e00ff */
.L_x_12:
[----:B-----5:R-:W-:Y:S01]  /*02a0*/  SHF.R.U32.HI R24, RZ, R19, R16 ;  /* 0x00000013ff187219 */ /* 0x020fe20000011610 */
[----:B0-----:R-:W-:-:S03]  /*02b0*/  IMAD.SHL.U32 R10, R17, 0x20, RZ ;  /* 0x00000020110a7824 */ /* 0x001fc600078e00ff */
[----:B------:R-:W-:Y:S01]  /*02c0*/  LOP3.LUT R11, R24, 0x1, RZ, 0xc0, !PT ;  /* 0x00000001180b7812 */ /* 0x000fe200078ec0ff */
[----:B------:R-:W-:-:S03]  /*02d0*/  IMAD.IADD R10, R10, 0x1, R19 ;  /* 0x000000010a0a7824 */ /* 0x000fc600078e0213 */
[----:B------:R-:W-:Y:S01]  /*02e0*/  ISETP.NE.U32.AND P0, PT, R11, 0x1, PT ;  /* 0x000000010b00780c */ /* 0x000fe20003f05070 */
[----:B------:R-:W-:-:S03]  /*02f0*/  IMAD R11, R10, 0x5, RZ ;  /* 0x000000050a0b7824 */ /* 0x000fc600078e02ff */
[----:B------:R-:W-:Y:S01]  /*0300*/  R2P PR, R24, 0x7e ;  /* 0x0000007e18007804 */ /* 0x000fe20000000000 */
[----:B------:R-:W-:-:S08]  /*0310*/  IMAD.WIDE.U32 R10, R11, 0x4, R8 ;  /* 0x000000040b0a7825 */ /* 0x000fd000078e0008 */
[----:B------:R-:W2:Y:S04]  /*0320*/  @!P0 LDG.E R18, desc[UR4][R10.64] ;  /* 0x000000040a128981 */ /* 0x000ea8000c1e1900 */
[----:B------:R-:W3:Y:S04]  /*0330*/  @!P0 LDG.E R20, desc[UR4][R10.64+0x10] ;  /* 0x000010040a148981 */ /* 0x000ee8000c1e1900 */
[----:B------:R-:W4:Y:S04]  /*0340*/  @P1 LDG.E R22, desc[UR4][R10.64+0x14] ;  /* 0x000014040a161981 */ /* 0x000f28000c1e1900 */
[----:B------:R-:W4:Y:S04]  /*0350*/  @P2 LDG.E R26, desc[UR4][R10.64+0x28] ;  /* 0x000028040a1a2981 */ /* 0x000f28000c1e1900 */
[----:B------:R-:W4:Y:S04]  /*0360*/  @!P0 LDG.E R21, desc[UR4][R10.64+0x4] ;  /* 0x000004040a158981 */ /* 0x000f28000c1e1900 */
[----:B------:R-:W4:Y:S04]  /*0370*/  @!P0 LDG.E R23, desc[UR4][R10.64+0xc] ;  /* 0x00000c040a178981 */ /* 0x000f28000c1e1900 */
[----:B------:R-:W4:Y:S04]  /*0380*/  @P1 LDG.E R25, desc[UR4][R10.64+0x18] ;  /* 0x000018040a191981 */ /* 0x000f28000c1e1900 */
[----:B------:R-:W4:Y:S04]  /*0390*/  @P3 LDG.E R28, desc[UR4][R10.64+0x3c] ;  /* 0x00003c040a1c3981 */ /* 0x000f28000c1e1900 */
[----:B------:R-:W4:Y:S01]  /*03a0*/  @P6 LDG.E R27, desc[UR4][R10.64+0x7c] ;  /* 0x00007c040a1b6981 */ /* 0x000f22000c1e1900 */
[----:B--2---:R-:W-:-:S03]  /*03b0*/  @!P0 LOP3.LUT R15, R15, R18, RZ, 0x3c, !PT ;  /* 0x000000120f0f8212 */ /* 0x004fc600078e3cff */
[----:B------:R-:W2:Y:S01]  /*03c0*/  @!P0 LDG.E R18, desc[UR4][R10.64+0x8] ;  /* 0x000008040a128981 */ /* 0x000ea2000c1e1900 */
[----:B---3--:R-:W-:-:S03]  /*03d0*/  @!P0 LOP3.LUT R3, R3, R20, RZ, 0x3c, !PT ;  /* 0x0000001403038212 */ /* 0x008fc600078e3cff */
[----:B------:R-:W3:Y:S01]  /*03e0*/  @P1 LDG.E R20, desc[UR4][R10.64+0x24] ;  /* 0x000024040a141981 */ /* 0x000ee2000c1e1900 */
[----:B----4-:R-:W-:-:S03]  /*03f0*/  @P1 LOP3.LUT R15, R15, R22, RZ, 0x3c, !PT ;  /* 0x000000160f0f1212 */ /* 0x010fc600078e3cff */
[----:B------:R-:W4:Y:S01]  /*0400*/  @P2 LDG.E R22, desc[UR4][R10.64+0x38] ;  /* 0x000038040a162981 */ /* 0x000f22000c1e1900 */
[----:B------:R-:W-:-:S03]  /*0410*/  @P2 LOP3.LUT R15, R15, R26, RZ, 0x3c, !PT ;  /* 0x0000001a0f0f2212 */ /* 0x000fc600078e3cff */
[----:B------:R-:W4:Y:S01]  /*0420*/  @P4 LDG.E R26, desc[UR4][R10.64+0x50] ;  /* 0x000050040a1a4981 */ /* 0x000f22000c1e1900 */
[----:B------:R-:W-:-:S03]  /*0430*/  @!P0 LOP3.LUT R4, R4, R21, RZ, 0x3c, !PT ;  /* 0x0000001504048212 */ /* 0x000fc600078e3cff */
[----:B------:R-:W4:Y:S01]  /*0440*/  @P1 LDG.E R21, desc[UR4][R10.64+0x20] ;  /* 0x000020040a151981 */ /* 0x000f22000c1e1900 */
[----:B------:R-:W-:-:S03]  /*0450*/  @!P0 LOP3.LUT R2, R2, R23, RZ, 0x3c, !PT ;  /* 0x0000001702028212 */ /* 0x000fc600078e3cff */
[----:B------:R-:W4:Y:S01]  /*0460*/  @P2 LDG.E R23, desc[UR4][R10.64+0x2c] ;  /* 0x00002c040a172981 */ /* 0x000f22000c1e1900 */
[----:B------:R-:W-:-:S03]  /*0470*/  @P1 LOP3.LUT R4, R4, R25, RZ, 0x3c, !PT ;  /* 0x0000001904041212 */ /* 0x000fc600078e3cff */
[----:B------:R-:W4:Y:S01]  /*0480*/  @P2 LDG.E R25, desc[UR4][R10.64+0x34] ;  /* 0x000034040a192981 */ /* 0x000f22000c1e1900 */
[----:B--2---:R-:W-:-:S03]  /*0490*/  @!P0 LOP3.LUT R5, R5, R18, RZ, 0x3c, !PT ;  /* 0x0000001205058212 */ /* 0x004fc600078e3cff */
[----:B------:R-:W2:Y:S01]  /*04a0*/  @P1 LDG.E R18, desc[UR4][R10.64+0x1c] ;  /* 0x00001c040a121981 */ /* 0x000ea2000c1e1900 */
[----:B---3--:R-:W-:-:S03]  /*04b0*/  @P1 LOP3.LUT R3, R3, R20, RZ, 0x3c, !PT ;  /* 0x0000001403031212 */ /* 0x008fc600078e3cff */
[----:B------:R-:W3:Y:S01]  /*04c0*/  @P2 LDG.E R20, desc[UR4][R10.64+0x30] ;  /* 0x000030040a142981 */ /* 0x000ee2000c1e1900 */
[----:B----4-:R-:W-:-:S03]  /*04d0*/  @P2 LOP3.LUT R3, R3, R22, RZ, 0x3c, !PT ;  /* 0x0000001603032212 */ /* 0x010fc600078e3cff */
[----:B------:R-:W4:Y:S01]  /*04e0*/  @P3 LDG.E R22, desc[UR4][R10.64+0x4c] ;  /* 0x00004c040a163981 */ /* 0x000f22000c1e1900 */
[----:B------:R-:W-:-:S04]  /*04f0*/  @P3 LOP3.LUT R15, R15, R28, RZ, 0x3c, !PT ;  /* 0x0000001c0f0f3212 */ /* 0x000fc800078e3cff */
[----:B------:R-:W-:Y:S02]  /*0500*/  @P4 LOP3.LUT R15, R15, R26, RZ, 0x3c, !PT ;  /* 0x0000001a0f0f4212 */ /* 0x000fe400078e3cff */
[----:B------:R-:W-:Y:S01]  /*0510*/  @P1 LOP3.LUT R2, R2, R21, RZ, 0x3c, !PT ;  /* 0x0000001502021212 */ /* 0x000fe200078e3cff */
[----:B------:R-:W4:Y:S04]  /*0520*/  @P5 LDG.E R26, desc[UR4][R10.64+0x64] ;  /* 0x000064040a1a5981 */ /* 0x000f28000c1e1900 */
[----:B------:R-:W4:Y:S01]  /*0530*/  @P3 LDG.E R21, desc[UR4][R10.64+0x40] ;  /* 0x000040040a153981 */ /* 0x000f22000c1e1900 */
[----:B------:R-:W-:Y:S02]  /*0540*/  @P2 LOP3.LUT R4, R4, R23, RZ, 0x3c, !PT ;  /* 0x0000001704042212 */ /* 0x000fe400078e3cff */
[----:B------:R-:W-:Y:S01]  /*0550*/  @P2 LOP3.LUT R2, R2, R25, RZ, 0x3c, !PT ;  /* 0x0000001902022212 */ /* 0x000fe200078e3cff */
[----:B------:R-:W4:Y:S04]  /*0560*/  @P3 LDG.E R23, desc[UR4][R10.64+0x48] ;  /* 0x000048040a173981 */ /* 0x000f28000c1e1900 */
[----:B------:R-:W4:Y:S01]  /*0570*/  @P4 LDG.E R25, desc[UR4][R10.64+0x54] ;  /* 0x000054040a194981 */ /* 0x000f22000c1e1900 */
[----:B--2---:R-:W-:-:S03]  /*0580*/  @P1 LOP3.LUT R5, R5, R18, RZ, 0x3c, !PT ;  /* 0x0000001205051212 */ /* 0x004fc600078e3cff */
[----:B------:R-:W2:Y:S01]  /*0590*/  @P3 LDG.E R18, desc[UR4][R10.64+0x44] ;  /* 0x000044040a123981 */ /* 0x000ea2000c1e1900 */
[----:B---3--:R-:W-:-:S03]  /*05a0*/  @P2 LOP3.LUT R5, R5, R20, RZ, 0x3c, !PT ;  /* 0x0000001405052212 */ /* 0x008fc600078e3cff */
[----:B------:R-:W3:Y:S01]  /*05b0*/  @P4 LDG.E R20, desc[UR4][R10.64+0x58] ;  /* 0x000058040a144981 */ /* 0x000ee2000c1e1900 */
[----:B----4-:R-:W-:-:S03]  /*05c0*/  @P3 LOP3.LUT R3, R3, R22, RZ, 0x3c, !PT ;  /* 0x0000001603033212 */ /* 0x010fc600078e3cff */
[----:B------:R-:W4:Y:S01]  /*05d0*/  @P4 LDG.E R22, desc[UR4][R10.64+0x60] ;  /* 0x000060040a164981 */ /* 0x000f22000c1e1900 */
[----:B------:R-:W-:Y:S02]  /*05e0*/  LOP3.LUT P0, RZ, R24, 0x80, RZ, 0xc0, !PT ;  /* 0x0000008018ff7812 */ /* 0x000fe4000780c0ff */
[----:B------:R-:W-:Y:S02]  /*05f0*/  @P5 LOP3.LUT R15, R15, R26, RZ, 0x3c, !PT ;  /* 0x0000001a0f0f5212 */ /* 0x000fe400078e3cff */
[----:B------:R-:W4:Y:S01]  /*0600*/  @P6 LDG.E R26, desc[UR4][R10.64+0x78] ;  /* 0x000078040a1a6981 */ /* 0x000f22000c1e1900 */
[----:B------:R-:W-:-:S03]  /*0610*/  @P3 LOP3.LUT R4, R4, R21, RZ, 0x3c, !PT ;  /* 0x0000001504043212 */ /* 0x000fc600078e3cff */
[----:B------:R-:W4:Y:S01]  /*0620*/  @P4 LDG.E R21, desc[UR4][R10.64+0x5c] ;  /* 0x00005c040a154981 */ /* 0x000f22000c1e1900 */
[----:B------:R-:W-:-:S03]  /*0630*/  @P3 LOP3.LUT R2, R2, R23, RZ, 0x3c, !PT ;  /* 0x0000001702023212 */ /* 0x000fc600078e3cff */
[----:B------:R-:W4:Y:S01]  /*0640*/  @P5 LDG.E R23, desc[UR4][R10.64+0x68] ;  /* 0x000068040a175981 */ /* 0x000f22000c1e1900 */
[----:B------:R-:W-:-:S03]  /*0650*/  @P4 LOP3.LUT R4, R4, R25, RZ, 0x3c, !PT ;  /* 0x0000001904044212 */ /* 0x000fc600078e3cff */
[----:B------:R-:W4:Y:S01]  /*0660*/  @P5 LDG.E R25, desc[UR4][R10.64+0x70] ;  /* 0x000070040a195981 */ /* 0x000f22000c1e1900 */
[----:B--2---:R-:W-:-:S03]  /*0670*/  @P3 LOP3.LUT R5, R5, R18, RZ, 0x3c, !PT ;  /* 0x0000001205053212 */ /* 0x004fc600078e3cff */
[----:B------:R-:W2:Y:S01]  /*0680*/  @P5 LDG.E R18, desc[UR4][R10.64+0x6c] ;  /* 0x00006c040a125981 */ /* 0x000ea2000c1e1900 */
[----:B---3--:R-:W-:-:S03]  /*0690*/  @P4 LOP3.LUT R5, R5, R20, RZ, 0x3c, !PT ;  /* 0x0000001405054212 */ /* 0x008fc600078e3cff */
[----:B------:R-:W3:Y:S01]  /*06a0*/  @P5 LDG.E R20, desc[UR4][R10.64+0x74] ;  /* 0x000074040a145981 */ /* 0x000ee2000c1e1900 */
[----:B----4-:R-:W-:-:S03]  /*06b0*/  @P4 LOP3.LUT R3, R3, R22, RZ, 0x3c, !PT ;  /* 0x0000001603034212 */ /* 0x010fc600078e3cff */
[----:B------:R-:W4:Y:S01]  /*06c0*/  @P0 LDG.E R22, desc[UR4][R10.64+0x8c] ;  /* 0x00008c040a160981 */ /* 0x000f22000c1e1900 */
[----:B------:R-:W-:-:S03]  /*06d0*/  @P6 LOP3.LUT R15, R15, R26, RZ, 0x3c, !PT ;  /* 0x0000001a0f0f6212 */ /* 0x000fc600078e3cff */
        /* <DEDUP_REMOVED lines=13> */
[----:B------:R-:W-:Y:S02]  /*07b0*/  @P6 LOP3.LUT R4, R4, R27, RZ, 0x3c, !PT ;  /* 0x0000001b04046212 */ /* 0x000fe400078e3cff */
[----:B------:R-:W-:Y:S02]  /*07c0*/  @P6 LOP3.LUT R2, R2, R21, RZ, 0x3c, !PT ;  /* 0x0000001502026212 */ /* 0x000fe400078e3cff */
[----:B------:R-:W-:Y:S02]  /*07d0*/  @P0 LOP3.LUT R4, R4, R23, RZ, 0x3c, !PT ;  /* 0x0000001704040212 */ /* 0x000fe400078e3cff */
[----:B------:R-:W-:Y:S02]  /*07e0*/  @P0 LOP3.LUT R2, R2, R25, RZ, 0x3c, !PT ;  /* 0x0000001902020212 */ /* 0x000fe400078e3cff */
[----:B--2---:R-:W-:Y:S02]  /*07f0*/  @P6 LOP3.LUT R5, R5, R18, RZ, 0x3c, !PT ;  /* 0x0000001205056212 */ /* 0x004fe400078e3cff */
[----:B---3--:R-:W-:-:S02]  /*0800*/  @P6 LOP3.LUT R3, R3, R20, RZ, 0x3c, !PT ;  /* 0x0000001403036212 */ /* 0x008fc400078e3cff */
[----:B----4-:R-:W-:Y:S02]  /*0810*/  @P0 LOP3.LUT R5, R5, R22, RZ, 0x3c, !PT ;  /* 0x0000001605050212 */ /* 0x010fe400078e3cff */
[----:B------:R-:W-:Y:S02]  /*0820*/  @P0 LOP3.LUT R3, R3, R26, RZ, 0x3c, !PT ;  /* 0x0000001a03030212 */ /* 0x000fe400078e3cff */
[----:B------:R-:W-:-:S13]  /*0830*/  R2P PR, R24.B1, 0x7f ;  /* 0x0000007f18007804 */ /* 0x000fda0000001000 */
[----:B------:R-:W2:Y:S04]  /*0840*/  @P0 LDG.E R18, desc[UR4][R10.64+0xa0] ;  /* 0x0000a0040a120981 */ /* 0x000ea8000c1e1900 */
[----:B------:R-:W3:Y:S04]  /*0850*/  @P1 LDG.E R22, desc[UR4][R10.64+0xb4] ;  /* 0x0000b4040a161981 */ /* 0x000ee8000c1e1900 */
[----:B------:R-:W4:Y:S04]  /*0860*/  @P2 LDG.E R26, desc[UR4][R10.64+0xc8] ;  /* 0x0000c8040a1a2981 */ /* 0x000f28000c1e1900 */
[----:B------:R-:W4:Y:S04]  /*0870*/  @P3 LDG.E R28, desc[UR4][R10.64+0xdc] ;  /* 0x0000dc040a1c3981 */ /* 0x000f28000c1e1900 */
[----:B------:R-:W4:Y:S04]  /*0880*/  @P0 LDG.E R23, desc[UR4][R10.64+0xa4] ;  /* 0x0000a4040a170981 */ /* 0x000f28000c1e1900 */
[----:B------:R-:W4:Y:S04]  /*0890*/  @P0 LDG.E R20, desc[UR4][R10.64+0xa8] ;  /* 0x0000a8040a140981 */ /* 0x000f28000c1e1900 */
[----:B------:R-:W4:Y:S04]  /*08a0*/  @P4 LDG.E R25, desc[UR4][R10.64+0xf0] ;  /* 0x0000f0040a194981 */ /* 0x000f28000c1e1900 */
        /* <DEDUP_REMOVED lines=21> */
[----:B------:R-:W-:Y:S02]  /*0a00*/  LOP3.LUT P0, RZ, R24, 0x8000, RZ, 0xc0, !PT ;  /* 0x0000800018ff7812 */ /* 0x000fe4000780c0ff */
[----:B----4-:R-:W-:Y:S01]  /*0a10*/  @P5 LOP3.LUT R15, R15, R26, RZ, 0x3c, !PT ;  /* 0x0000001a0f0f5212 */ /* 0x010fe200078e3cff */
[----:B------:R-:W4:Y:S04]  /*0a20*/  @P3 LDG.E R24, desc[UR4][R10.64+0xe4] ;  /* 0x0000e4040a183981 */ /* 0x000f28000c1e1900 */
[----:B------:R-:W2:Y:S01]  /*0a30*/  @P6 LDG.E R26, desc[UR4][R10.64+0x118] ;  /* 0x000118040a1a6981 */ /* 0x000ea2000c1e1900 */
        /* <DEDUP_REMOVED lines=8> */
[----:B---3--:R-:W-:-:S03]  /*0ac0*/  @P2 LOP3.LUT R3, R3, R22, RZ, 0x3c, !PT ;  /* 0x0000001603032212 */ /* 0x008fc600078e3cff */
[----:B------:R-:W3:Y:S01]  /*0ad0*/  @P4 LDG.E R22, desc[UR4][R10.64+0x100] ;  /* 0x000100040a164981 */ /* 0x000ee2000c1e1900 */
[----:B--2---:R-:W-:-:S03]  /*0ae0*/  @P6 LOP3.LUT R15, R15, R26, RZ, 0x3c, !PT ;  /* 0x0000001a0f0f6212 */ /* 0x004fc600078e3cff */
[----:B------:R-:W2:Y:S01]  /*0af0*/  @P0 LDG.E R26, desc[UR4][R10.64+0x12c] ;  /* 0x00012c040a1a0981 */ /* 0x000ea2000c1e1900 */
[----:B----4-:R-:W-:-:S03]  /*0b00*/  @P2 LOP3.LUT R2, R2, R23, RZ, 0x3c, !PT ;  /* 0x0000001702022212 */ /* 0x010fc600078e3cff */
[----:B------:R-:W4:Y:S01]  /*0b10*/  @P4 LDG.E R23, desc[UR4][R10.64+0xfc] ;  /* 0x0000fc040a174981 */ /* 0x000f22000c1e1900 */
[----:B------:R-:W-:-:S03]  /*0b20*/  @P2 LOP3.LUT R5, R5, R20, RZ, 0x3c, !PT ;  /* 0x0000001405052212 */ /* 0x000fc600078e3cff */
[----:B------:R-:W4:Y:S01]  /*0b30*/  @P4 LDG.E R20, desc[UR4][R10.64+0xf8] ;  /* 0x0000f8040a144981 */ /* 0x000f22000c1e1900 */
[----:B------:R-:W-:Y:S02]  /*0b40*/  @P3 LOP3.LUT R2, R2, R27, RZ, 0x3c, !PT ;  /* 0x0000001b02023212 */ /* 0x000fe400078e3cff */
[----:B------:R-:W-:Y:S01]  /*0b50*/  @P3 LOP3.LUT R4, R4, R25, RZ, 0x3c, !PT ;  /* 0x0000001904043212 */ /* 0x000fe200078e3cff */
[----:B------:R-:W4:Y:S01]  /*0b60*/  @P5 LDG.E R27, desc[UR4][R10.64+0x110] ;  /* 0x000110040a1b5981 */ /* 0x000f22000c1e1900 */
[----:B------:R-:W-:-:S03]  /*0b70*/  @P3 LOP3.LUT R5, R5, R24, RZ, 0x3c, !PT ;  /* 0x0000001805053212 */ /* 0x000fc600078e3cff */
[----:B------:R-:W4:Y:S04]  /*0b80*/  @P5 LDG.E R25, desc[UR4][R10.64+0x108] ;  /* 0x000108040a195981 */ /* 0x000f28000c1e1900 */
        /* <DEDUP_REMOVED lines=19> */
[----:B------:R-:W-:-:S05]  /*0cc0*/  VIADD R19, R19, 0x10 ;  /* 0x0000001013137836 */ /* 0x000fca0000000000 */
[----:B------:R-:W-:Y:S02]  /*0cd0*/  ISETP.NE.AND P1, PT, R19, 0x20, PT ;  /* 0x000000201300780c */ /* 0x000fe40003f25270 */
[----:B------:R-:W-:Y:S02]  /*0ce0*/  @P5 LOP3.LUT R3, R3, R18, RZ, 0x3c, !PT ;  /* 0x0000001203035212 */ /* 0x000fe400078e3cff */
[----:B------:R-:W-:Y:S02]  /*0cf0*/  @P6 LOP3.LUT R4, R4, R21, RZ, 0x3c, !PT ;  /* 0x0000001504046212 */ /* 0x000fe400078e3cff */
[----:B---3--:R-:W-:-:S04]  /*0d00*/  @P6 LOP3.LUT R3, R3, R22, RZ, 0x3c, !PT ;  /* 0x0000001603036212 */ /* 0x008fc800078e3cff */
[----:B--2---:R-:W-:Y:S02]  /*0d10*/  @P0 LOP3.LUT R3, R3, R26, RZ, 0x3c, !PT ;  /* 0x0000001a03030212 */ /* 0x004fe400078e3cff */
[----:B----4-:R-:W-:Y:S02]  /*0d20*/  @P6 LOP3.LUT R2, R2, R23, RZ, 0x3c, !PT ;  /* 0x0000001702026212 */ /* 0x010fe400078e3cff */
[----:B------:R-:W-:Y:S02]  /*0d30*/  @P6 LOP3.LUT R5, R5, R20, RZ, 0x3c, !PT ;  /* 0x0000001405056212 */ /* 0x000fe400078e3cff */
[----:B------:R-:W-:Y:S02]  /*0d40*/  @P0 LOP3.LUT R2, R2, R27, RZ, 0x3c, !PT ;  /* 0x0000001b02020212 */ /* 0x000fe400078e3cff */
[----:B------:R-:W-:Y:S02]  /*0d50*/  @P0 LOP3.LUT R4, R4, R25, RZ, 0x3c, !PT ;  /* 0x0000001904040212 */ /* 0x000fe400078e3cff */
[----:B------:R-:W-:Y:S01]  /*0d60*/  @P0 LOP3.LUT R5, R5, R24, RZ, 0x3c, !PT ;  /* 0x0000001805050212 */ /* 0x000fe200078e3cff */
[----:B------:R-:W-:Y:S06]  /*0d70*/  @P1 BRA `(.L_x_12) ;  /* 0xfffffff400481947 */ /* 0x000fec000383ffff */
[----:B------:R-:W-:-:S05]  /*0d80*/  VIADD R17, R17, 0x1 ;  /* 0x0000000111117836 */ /* 0x000fca0000000000 */
[----:B------:R-:W-:-:S13]  /*0d90*/  ISETP.NE.AND P0, PT, R17, 0x5, PT ;  /* 0x000000051100780c */ /* 0x000fda0003f05270 */
[----:B------:R-:W-:Y:S05]  /*0da0*/  @P0 BRA `(.L_x_13) ;  /* 0xfffffff400300947 */ /* 0x000fea000383ffff */
[----:B------:R1:W-:Y:S01]  /*0db0*/  STG.E.64 desc[UR4][R6.64+0x8], R4 ;  /* 0x0000080406007986 */ /* 0x0003e2000c101b04 */
[----:B------:R-:W-:Y:S01]  /*0dc0*/  VIADD R14, R14, 0x1 ;  /* 0x000000010e0e7836 */ /* 0x000fe20000000000 */
[----:B------:R-:W-:Y:S02]  /*0dd0*/  LOP3.LUT R11, R13, 0x3, RZ, 0xc0, !PT ;  /* 0x000000030d0b7812 */ /* 0x000fe400078ec0ff */
[----:B------:R1:W-:Y:S02]  /*0de0*/  STG.E.64 desc[UR4][R6.64+0x10], R2 ;  /* 0x0000100206007986 */ /* 0x0003e4000c101b04 */
[----:B------:R-:W-:Y:S02]  /*0df0*/  ISETP.GE.U32.AND P0, PT, R14, R11, PT ;  /* 0x0000000b0e00720c */ /* 0x000fe40003f06070 */
[----:B------:R1:W-:Y:S11]  /*0e00*/  STG.E desc[UR4][R6.64+0x4], R15 ;  /* 0x0000040f06007986 */ /* 0x0003f6000c101904 */
[----:B------:R-:W-:Y:S05]  /*0e10*/  @!P0 BRA `(.L_x_14) ;  /* 0xfffffff400048947 */ /* 0x000fea000383ffff */
.L_x_11:
[----:B------:R-:W-:Y:S05]  /*0e20*/  BSYNC.RECONVERGENT B1 ;  /* 0x0000000000017941 */ /* 0x000fea0003800200 */
.L_x_10:
[C---:B------:R-:W-:Y:S01]  /*0e30*/  ISETP.GT.U32.AND P0, PT, R13.reuse, 0x3, PT ;  /* 0x000000030d00780c */ /* 0x040fe20003f04070 */
[----:B------:R-:W-:Y:S01]  /*0e40*/  VIADD R12, R12, 0x1 ;  /* 0x000000010c0c7836 */ /* 0x000fe20000000000 */
[--C-:B------:R-:W-:Y:S02]  /*0e50*/  SHF.R.U64 R13, R13, 0x2, R0.reuse ;  /* 0x000000020d0d7819 */ /* 0x100fe40000001200 */
[----:B------:R-:W-:Y:S02]  /*0e60*/  ISETP.GT.U32.AND.EX P0, PT, R0, RZ, PT, P0 ;  /* 0x000000ff0000720c */ /* 0x000fe40003f04100 */
[----:B------:R-:W-:-:S11]  /*0e70*/  SHF.R.U32.HI R0, RZ, 0x2, R0 ;  /* 0x00000002ff007819 */ /* 0x000fd60000011600 */
[----:B------:R-:W-:Y:S05]  /*0e80*/  @P0 BRA `(.L_x_15) ;  /* 0xfffffff000c80947 */ /* 0x000fea000383ffff */
.L_x_9:
[----:B------:R-:W-:Y:S05]  /*0e90*/  BSYNC.RECONVERGENT B0 ;  /* 0x0000000000007941 */ /* 0x000fea0003800200 */
.L_x_8:
[----:B------:R-:W-:Y:S04]  /*0ea0*/  STG.E.64 desc[UR4][R6.64+0x18], RZ ;  /* 0x000018ff06007986 */ /* 0x000fe8000c101b04 */
[----:B------:R-:W-:Y:S04]  /*0eb0*/  STG.E desc[UR4][R6.64+0x20], RZ ;  /* 0x000020ff06007986 */ /* 0x000fe8000c101904 */
[----:B------:R-:W-:Y:S01]  /*0ec0*/  STG.E.64 desc[UR4][R6.64+0x28], RZ ;  /* 0x000028ff06007986 */ /* 0x000fe2000c101b04 */
[----:B------:R-:W-:Y:S05]  /*0ed0*/  EXIT ;  /* 0x000000000000794d */ /* 0x000fea0003800000 */
.L_x_16:
        /* <DEDUP_REMOVED lines=10> */
.L_x_18:


//--------------------- .nv.global.init           --------------------------
	.section	.nv.global.init,"aw",@progbits
	.align	4
.nv.global.init:
	.type		mrg32k3aM1SubSeq,@object
	.size		mrg32k3aM1SubSeq,(mrg32k3aM2SubSeq - mrg32k3aM1SubSeq)
mrg32k3aM1SubSeq:
        /*0000*/ 	.byte	0x0b, 0xcc, 0xee, 0x04, 0x73, 0x29, 0x8b, 0x6f, 0xf6, 0x53, 0x03, 0xf6, 0x23, 0xf6, 0xea, 0xda
        /* <DEDUP_REMOVED lines=125> */
	.type		mrg32k3aM2SubSeq,@object
	.size		mrg32k3aM2SubSeq,(mrg32k3aM1 - mrg32k3aM2SubSeq)
mrg32k3aM2SubSeq:
        /* <DEDUP_REMOVED lines=126> */
	.type		mrg32k3aM1,@object
	.size		mrg32k3aM1,(mrg32k3aM1Seq - mrg32k3aM1)
mrg32k3aM1:
        /* <DEDUP_REMOVED lines=144> */
	.type		mrg32k3aM1Seq,@object
	.size		mrg32k3aM1Seq,(mrg32k3aM2 - mrg32k3aM1Seq)
mrg32k3aM1Seq:
        /* <DEDUP_REMOVED lines=144> */
	.type		mrg32k3aM2,@object
	.size		mrg32k3aM2,(mrg32k3aM2Seq - mrg32k3aM2)
mrg32k3aM2:
        /* <DEDUP_REMOVED lines=144> */
	.type		mrg32k3aM2Seq,@object
	.size		mrg32k3aM2Seq,(precalc_xorwow_matrix - mrg32k3aM2Seq)
mrg32k3aM2Seq:
        /* <DEDUP_REMOVED lines=144> */
	.type		precalc_xorwow_matrix,@object
	.size		precalc_xorwow_matrix,(precalc_xorwow_offset_matrix - precalc_xorwow_matrix)
precalc_xorwow_matrix:
        /* <DEDUP_REMOVED lines=6400> */
	.type		precalc_xorwow_offset_matrix,@object
	.size		precalc_xorwow_offset_matrix,(.L_1 - precalc_xorwow_offset_matrix)
precalc_xorwow_offset_matrix:
        /* <DEDUP_REMOVED lines=6400> */
.L_1:


//--------------------- .nv.shared.reserved.0     --------------------------
	.section	.nv.shared.reserved.0,"aw",@nobits
	.weak		__nv_reservedSMEM_offset_0_alias
	.size		__nv_reservedSMEM_offset_0_alias, 0, 64
	.other		__nv_reservedSMEM_offset_0_alias,@"STO_CUDA_RESERVED_SHARED STV_DEFAULT"
__nv_reservedSMEM_offset_0_alias:
	.zero		0
	.zero		64


//--------------------- .nv.constant0._Z16FILLING_WITH_RNGiP7double2P17curandStateXORWOW --------------------------
	.section	.nv.constant0._Z16FILLING_WITH_RNGiP7double2P17curandStateXORWOW,"a",@progbits
	.sectionflags	@""
	.align	4
.nv.constant0._Z16FILLING_WITH_RNGiP7double2P17curandStateXORWOW:
	.zero		920


//--------------------- .nv.constant0._Z7SET_RNGlP17curandStateXORWOW --------------------------
	.section	.nv.constant0._Z7SET_RNGlP17curandStateXORWOW,"a",@progbits
	.sectionflags	@""
	.align	4
.nv.constant0._Z7SET_RNGlP17curandStateXORWOW:
	.zero		912


//--------------------- SYMBOLS --------------------------

	.type		.nv.reservedSmem.offset0,@object
	.size		.nv.reservedSmem.offset0,0x4
